//
// Generated by NVIDIA NVVM Compiler
//
// Compiler Build ID: CL-36424714
// Cuda compilation tools, release 13.0, V13.0.88
// Based on NVVM 20.0.0
//

.version 9.0
.target sm_100
.address_size 64

	// .globl	_Z24layernorm_forward_kernelPfS_S_PKfS1_S1_ii
// _ZZ24layernorm_forward_kernelPfS_S_PKfS1_S1_iiE8warpSums has been demoted
// _ZZ24layernorm_forward_kernelPfS_S_PKfS1_S1_iiE5_mean has been demoted
// _ZZ24layernorm_forward_kernelPfS_S_PKfS1_S1_iiE4_std has been demoted

.visible .entry _Z24layernorm_forward_kernelPfS_S_PKfS1_S1_ii(
	.param .u64 .ptr .align 1 _Z24layernorm_forward_kernelPfS_S_PKfS1_S1_ii_param_0,
	.param .u64 .ptr .align 1 _Z24layernorm_forward_kernelPfS_S_PKfS1_S1_ii_param_1,
	.param .u64 .ptr .align 1 _Z24layernorm_forward_kernelPfS_S_PKfS1_S1_ii_param_2,
	.param .u64 .ptr .align 1 _Z24layernorm_forward_kernelPfS_S_PKfS1_S1_ii_param_3,
	.param .u64 .ptr .align 1 _Z24layernorm_forward_kernelPfS_S_PKfS1_S1_ii_param_4,
	.param .u64 .ptr .align 1 _Z24layernorm_forward_kernelPfS_S_PKfS1_S1_ii_param_5,
	.param .u32 _Z24layernorm_forward_kernelPfS_S_PKfS1_S1_ii_param_6,
	.param .u32 _Z24layernorm_forward_kernelPfS_S_PKfS1_S1_ii_param_7
)
{
	.reg .pred 	%p<15>;
	.reg .b32 	%r<30>;
	.reg .b32 	%f<136>;
	.reg .b64 	%rd<24>;
	// demoted variable
	.shared .align 4 .b8 _ZZ24layernorm_forward_kernelPfS_S_PKfS1_S1_iiE8warpSums[96];
	// demoted variable
	.shared .align 4 .f32 _ZZ24layernorm_forward_kernelPfS_S_PKfS1_S1_iiE5_mean;
	// demoted variable
	.shared .align 4 .f32 _ZZ24layernorm_forward_kernelPfS_S_PKfS1_S1_iiE4_std;
	ld.param.u64 	%rd2, [_Z24layernorm_forward_kernelPfS_S_PKfS1_S1_ii_param_0];
	ld.param.u64 	%rd3, [_Z24layernorm_forward_kernelPfS_S_PKfS1_S1_ii_param_1];
	ld.param.u64 	%rd4, [_Z24layernorm_forward_kernelPfS_S_PKfS1_S1_ii_param_2];
	ld.param.u64 	%rd7, [_Z24layernorm_forward_kernelPfS_S_PKfS1_S1_ii_param_3];
	ld.param.u64 	%rd5, [_Z24layernorm_forward_kernelPfS_S_PKfS1_S1_ii_param_4];
	ld.param.u64 	%rd6, [_Z24layernorm_forward_kernelPfS_S_PKfS1_S1_ii_param_5];
	ld.param.u32 	%r6, [_Z24layernorm_forward_kernelPfS_S_PKfS1_S1_ii_param_7];
	cvta.to.global.u64 	%rd8, %rd7;
	mov.u32 	%r1, %tid.x;
	mov.u32 	%r2, %ctaid.x;
	mov.u32 	%r7, %ntid.x;
	mad.lo.s32 	%r3, %r2, %r7, %r1;
	mul.wide.s32 	%rd9, %r3, 4;
	add.s64 	%rd1, %rd8, %rd9;
	ld.global.f32 	%f3, [%rd1];
	bar.warp.sync 	-1;
	mov.b32 	%r8, %f3;
	shfl.sync.down.b32	%r9|%p1, %r8, 16, 31, -1;
	mov.b32 	%f4, %r9;
	add.f32 	%f5, %f3, %f4;
	mov.b32 	%r10, %f5;
	shfl.sync.down.b32	%r11|%p2, %r10, 8, 31, 65535;
	mov.b32 	%f6, %r11;
	add.f32 	%f7, %f5, %f6;
	mov.b32 	%r12, %f7;
	shfl.sync.down.b32	%r13|%p3, %r12, 4, 31, 255;
	mov.b32 	%f8, %r13;
	add.f32 	%f9, %f7, %f8;
	mov.b32 	%r14, %f9;
	shfl.sync.down.b32	%r15|%p4, %r14, 2, 31, 15;
	mov.b32 	%f10, %r15;
	add.f32 	%f11, %f9, %f10;
	mov.b32 	%r16, %f11;
	shfl.sync.down.b32	%r17|%p5, %r16, 1, 31, 3;
	mov.b32 	%f12, %r17;
	add.f32 	%f1, %f11, %f12;
	and.b32  	%r4, %r1, 31;
	setp.ne.s32 	%p6, %r4, 0;
	shr.u32 	%r18, %r1, 3;
	mov.u32 	%r19, _ZZ24layernorm_forward_kernelPfS_S_PKfS1_S1_iiE8warpSums;
	add.s32 	%r5, %r19, %r18;
	@%p6 bra 	$L__BB0_2;
	st.shared.f32 	[%r5], %f1;
$L__BB0_2:
	bar.sync 	0;
	setp.ne.s32 	%p7, %r1, 0;
	@%p7 bra 	$L__BB0_4;
	ld.shared.f32 	%f13, [_ZZ24layernorm_forward_kernelPfS_S_PKfS1_S1_iiE8warpSums];
	add.f32 	%f14, %f13, 0f00000000;
	ld.shared.f32 	%f15, [_ZZ24layernorm_forward_kernelPfS_S_PKfS1_S1_iiE8warpSums+4];
	add.f32 	%f16, %f14, %f15;
	ld.shared.f32 	%f17, [_ZZ24layernorm_forward_kernelPfS_S_PKfS1_S1_iiE8warpSums+8];
	add.f32 	%f18, %f16, %f17;
	ld.shared.f32 	%f19, [_ZZ24layernorm_forward_kernelPfS_S_PKfS1_S1_iiE8warpSums+12];
	add.f32 	%f20, %f18, %f19;
	ld.shared.f32 	%f21, [_ZZ24layernorm_forward_kernelPfS_S_PKfS1_S1_iiE8warpSums+16];
	add.f32 	%f22, %f20, %f21;
	ld.shared.f32 	%f23, [_ZZ24layernorm_forward_kernelPfS_S_PKfS1_S1_iiE8warpSums+20];
	add.f32 	%f24, %f22, %f23;
	ld.shared.f32 	%f25, [_ZZ24layernorm_forward_kernelPfS_S_PKfS1_S1_iiE8warpSums+24];
	add.f32 	%f26, %f24, %f25;
	ld.shared.f32 	%f27, [_ZZ24layernorm_forward_kernelPfS_S_PKfS1_S1_iiE8warpSums+28];
	add.f32 	%f28, %f26, %f27;
	ld.shared.f32 	%f29, [_ZZ24layernorm_forward_kernelPfS_S_PKfS1_S1_iiE8warpSums+32];
	add.f32 	%f30, %f28, %f29;
	ld.shared.f32 	%f31, [_ZZ24layernorm_forward_kernelPfS_S_PKfS1_S1_iiE8warpSums+36];
	add.f32 	%f32, %f30, %f31;
	ld.shared.f32 	%f33, [_ZZ24layernorm_forward_kernelPfS_S_PKfS1_S1_iiE8warpSums+40];
	add.f32 	%f34, %f32, %f33;
	ld.shared.f32 	%f35, [_ZZ24layernorm_forward_kernelPfS_S_PKfS1_S1_iiE8warpSums+44];
	add.f32 	%f36, %f34, %f35;
	ld.shared.f32 	%f37, [_ZZ24layernorm_forward_kernelPfS_S_PKfS1_S1_iiE8warpSums+48];
	add.f32 	%f38, %f36, %f37;
	ld.shared.f32 	%f39, [_ZZ24layernorm_forward_kernelPfS_S_PKfS1_S1_iiE8warpSums+52];
	add.f32 	%f40, %f38, %f39;
	ld.shared.f32 	%f41, [_ZZ24layernorm_forward_kernelPfS_S_PKfS1_S1_iiE8warpSums+56];
	add.f32 	%f42, %f40, %f41;
	ld.shared.f32 	%f43, [_ZZ24layernorm_forward_kernelPfS_S_PKfS1_S1_iiE8warpSums+60];
	add.f32 	%f44, %f42, %f43;
	ld.shared.f32 	%f45, [_ZZ24layernorm_forward_kernelPfS_S_PKfS1_S1_iiE8warpSums+64];
	add.f32 	%f46, %f44, %f45;
	ld.shared.f32 	%f47, [_ZZ24layernorm_forward_kernelPfS_S_PKfS1_S1_iiE8warpSums+68];
	add.f32 	%f48, %f46, %f47;
	ld.shared.f32 	%f49, [_ZZ24layernorm_forward_kernelPfS_S_PKfS1_S1_iiE8warpSums+72];
	add.f32 	%f50, %f48, %f49;
	ld.shared.f32 	%f51, [_ZZ24layernorm_forward_kernelPfS_S_PKfS1_S1_iiE8warpSums+76];
	add.f32 	%f52, %f50, %f51;
	ld.shared.f32 	%f53, [_ZZ24layernorm_forward_kernelPfS_S_PKfS1_S1_iiE8warpSums+80];
	add.f32 	%f54, %f52, %f53;
	ld.shared.f32 	%f55, [_ZZ24layernorm_forward_kernelPfS_S_PKfS1_S1_iiE8warpSums+84];
	add.f32 	%f56, %f54, %f55;
	ld.shared.f32 	%f57, [_ZZ24layernorm_forward_kernelPfS_S_PKfS1_S1_iiE8warpSums+88];
	add.f32 	%f58, %f56, %f57;
	ld.shared.f32 	%f59, [_ZZ24layernorm_forward_kernelPfS_S_PKfS1_S1_iiE8warpSums+92];
	add.f32 	%f60, %f58, %f59;
	cvt.rn.f32.s32 	%f61, %r6;
	div.rn.f32 	%f62, %f60, %f61;
	st.shared.f32 	[_ZZ24layernorm_forward_kernelPfS_S_PKfS1_S1_iiE5_mean], %f62;
	cvta.to.global.u64 	%rd10, %rd3;
	mul.wide.u32 	%rd11, %r2, 4;
	add.s64 	%rd12, %rd10, %rd11;
	st.global.f32 	[%rd12], %f62;
$L__BB0_4:
	setp.ne.s32 	%p8, %r4, 0;
	bar.sync 	0;
	ld.global.f32 	%f63, [%rd1];
	ld.shared.f32 	%f64, [_ZZ24layernorm_forward_kernelPfS_S_PKfS1_S1_iiE5_mean];
	sub.f32 	%f65, %f63, %f64;
	mul.f32 	%f66, %f65, %f65;
	bar.warp.sync 	-1;
	mov.b32 	%r20, %f66;
	shfl.sync.down.b32	%r21|%p9, %r20, 16, 31, -1;
	mov.b32 	%f67, %r21;
	add.f32 	%f68, %f66, %f67;
	mov.b32 	%r22, %f68;
	shfl.sync.down.b32	%r23|%p10, %r22, 8, 31, 65535;
	mov.b32 	%f69, %r23;
	add.f32 	%f70, %f68, %f69;
	mov.b32 	%r24, %f70;
	shfl.sync.down.b32	%r25|%p11, %r24, 4, 31, 255;
	mov.b32 	%f71, %r25;
	add.f32 	%f72, %f70, %f71;
	mov.b32 	%r26, %f72;
	shfl.sync.down.b32	%r27|%p12, %r26, 2, 31, 15;
	mov.b32 	%f73, %r27;
	add.f32 	%f74, %f72, %f73;
	mov.b32 	%r28, %f74;
	shfl.sync.down.b32	%r29|%p13, %r28, 1, 31, 3;
	mov.b32 	%f75, %r29;
	add.f32 	%f2, %f74, %f75;
	@%p8 bra 	$L__BB0_6;
	st.shared.f32 	[%r5], %f2;
$L__BB0_6:
	setp.ne.s32 	%p14, %r1, 0;
	bar.sync 	0;
	@%p14 bra 	$L__BB0_8;
	ld.shared.f32 	%f76, [_ZZ24layernorm_forward_kernelPfS_S_PKfS1_S1_iiE8warpSums];
	add.f32 	%f77, %f76, 0f00000000;
	ld.shared.f32 	%f78, [_ZZ24layernorm_forward_kernelPfS_S_PKfS1_S1_iiE8warpSums+4];
	add.f32 	%f79, %f77, %f78;
	ld.shared.f32 	%f80, [_ZZ24layernorm_forward_kernelPfS_S_PKfS1_S1_iiE8warpSums+8];
	add.f32 	%f81, %f79, %f80;
	ld.shared.f32 	%f82, [_ZZ24layernorm_forward_kernelPfS_S_PKfS1_S1_iiE8warpSums+12];
	add.f32 	%f83, %f81, %f82;
	ld.shared.f32 	%f84, [_ZZ24layernorm_forward_kernelPfS_S_PKfS1_S1_iiE8warpSums+16];
	add.f32 	%f85, %f83, %f84;
	ld.shared.f32 	%f86, [_ZZ24layernorm_forward_kernelPfS_S_PKfS1_S1_iiE8warpSums+20];
	add.f32 	%f87, %f85, %f86;
	ld.shared.f32 	%f88, [_ZZ24layernorm_forward_kernelPfS_S_PKfS1_S1_iiE8warpSums+24];
	add.f32 	%f89, %f87, %f88;
	ld.shared.f32 	%f90, [_ZZ24layernorm_forward_kernelPfS_S_PKfS1_S1_iiE8warpSums+28];
	add.f32 	%f91, %f89, %f90;
	ld.shared.f32 	%f92, [_ZZ24layernorm_forward_kernelPfS_S_PKfS1_S1_iiE8warpSums+32];
	add.f32 	%f93, %f91, %f92;
	ld.shared.f32 	%f94, [_ZZ24layernorm_forward_kernelPfS_S_PKfS1_S1_iiE8warpSums+36];
	add.f32 	%f95, %f93, %f94;
	ld.shared.f32 	%f96, [_ZZ24layernorm_forward_kernelPfS_S_PKfS1_S1_iiE8warpSums+40];
	add.f32 	%f97, %f95, %f96;
	ld.shared.f32 	%f98, [_ZZ24layernorm_forward_kernelPfS_S_PKfS1_S1_iiE8warpSums+44];
	add.f32 	%f99, %f97, %f98;
	ld.shared.f32 	%f100, [_ZZ24layernorm_forward_kernelPfS_S_PKfS1_S1_iiE8warpSums+48];
	add.f32 	%f101, %f99, %f100;
	ld.shared.f32 	%f102, [_ZZ24layernorm_forward_kernelPfS_S_PKfS1_S1_iiE8warpSums+52];
	add.f32 	%f103, %f101, %f102;
	ld.shared.f32 	%f104, [_ZZ24layernorm_forward_kernelPfS_S_PKfS1_S1_iiE8warpSums+56];
	add.f32 	%f105, %f103, %f104;
	ld.shared.f32 	%f106, [_ZZ24layernorm_forward_kernelPfS_S_PKfS1_S1_iiE8warpSums+60];
	add.f32 	%f107, %f105, %f106;
	ld.shared.f32 	%f108, [_ZZ24layernorm_forward_kernelPfS_S_PKfS1_S1_iiE8warpSums+64];
	add.f32 	%f109, %f107, %f108;
	ld.shared.f32 	%f110, [_ZZ24layernorm_forward_kernelPfS_S_PKfS1_S1_iiE8warpSums+68];
	add.f32 	%f111, %f109, %f110;
	ld.shared.f32 	%f112, [_ZZ24layernorm_forward_kernelPfS_S_PKfS1_S1_iiE8warpSums+72];
	add.f32 	%f113, %f111, %f112;
	ld.shared.f32 	%f114, [_ZZ24layernorm_forward_kernelPfS_S_PKfS1_S1_iiE8warpSums+76];
	add.f32 	%f115, %f113, %f114;
	ld.shared.f32 	%f116, [_ZZ24layernorm_forward_kernelPfS_S_PKfS1_S1_iiE8warpSums+80];
	add.f32 	%f117, %f115, %f116;
	ld.shared.f32 	%f118, [_ZZ24layernorm_forward_kernelPfS_S_PKfS1_S1_iiE8warpSums+84];
	add.f32 	%f119, %f117, %f118;
	ld.shared.f32 	%f120, [_ZZ24layernorm_forward_kernelPfS_S_PKfS1_S1_iiE8warpSums+88];
	add.f32 	%f121, %f119, %f120;
	ld.shared.f32 	%f122, [_ZZ24layernorm_forward_kernelPfS_S_PKfS1_S1_iiE8warpSums+92];
	add.f32 	%f123, %f121, %f122;
	div.rn.f32 	%f124, %f123, 0f44400000;
	add.f32 	%f125, %f124, 0f3727C5AC;
	sqrt.rn.f32 	%f126, %f125;
	rcp.rn.f32 	%f127, %f126;
	st.shared.f32 	[_ZZ24layernorm_forward_kernelPfS_S_PKfS1_S1_iiE4_std], %f127;
	cvta.to.global.u64 	%rd13, %rd4;
	mul.wide.u32 	%rd14, %r2, 4;
	add.s64 	%rd15, %rd13, %rd14;
	st.global.f32 	[%rd15], %f127;
$L__BB0_8:
	cvta.to.global.u64 	%rd16, %rd5;
	cvta.to.global.u64 	%rd17, %rd6;
	cvta.to.global.u64 	%rd18, %rd2;
	bar.sync 	0;
	ld.shared.f32 	%f128, [_ZZ24layernorm_forward_kernelPfS_S_PKfS1_S1_iiE4_std];
	ld.global.f32 	%f129, [%rd1];
	ld.shared.f32 	%f130, [_ZZ24layernorm_forward_kernelPfS_S_PKfS1_S1_iiE5_mean];
	sub.f32 	%f131, %f129, %f130;
	mul.f32 	%f132, %f128, %f131;
	mul.wide.u32 	%rd19, %r1, 4;
	add.s64 	%rd20, %rd16, %rd19;
	ld.global.f32 	%f133, [%rd20];
	add.s64 	%rd21, %rd17, %rd19;
	ld.global.f32 	%f134, [%rd21];
	fma.rn.f32 	%f135, %f133, %f132, %f134;
	add.s64 	%rd23, %rd18, %rd9;
	st.global.f32 	[%rd23], %f135;
	ret;

}


// ===== COMPILED SASS (sm_100) =====

	.target	sm_100

	.elftype	@"ET_EXEC"


//--------------------- .note.nv.tkinfo           --------------------------
	.section	.note.nv.tkinfo,"",@"SHT_NOTE"
	.sectionflags	@"SHF_NOTE_NV_TKINFO"
	.tkinfo
        /*0018*/ 	.word	0x00000002
        /*0030*/ 	.string	""
        /*0030*/ 	.string	"ptxas"
        /*0030*/ 	.string	"Cuda compilation tools, release 13.0, V13.0.88"
        /*0030*/ 	.string	"Build cuda_13.0.r13.0/compiler.36424714_0"
        /*0030*/ 	.string	"-arch sm_100 -m 64 "



//--------------------- .note.nv.cuinfo           --------------------------
	.section	.note.nv.cuinfo,"",@"SHT_NOTE"
	.sectionflags	@"SHF_NOTE_NV_CUINFO"
        /*0018*/ 	.short	0x0002
        /*001a*/ 	.short	0x0064
        /*001c*/ 	.short	0x0082
	.zero		2


//--------------------- .nv.info                  --------------------------
	.section	.nv.info,"",@"SHT_CUDA_INFO"
	.align	4


	//----- nvinfo : EIATTR_REGCOUNT
	.align		4
        /*0000*/ 	.byte	0x04, 0x2f
        /*0002*/ 	.short	(.L_1 - .L_0)
	.align		4
.L_0:
        /*0004*/ 	.word	index@(_Z24layernorm_forward_kernelPfS_S_PKfS1_S1_ii)
        /*0008*/ 	.word	0x0000001c


	//----- nvinfo : EIATTR_FRAME_SIZE
	.align		4
.L_1:
        /*000c*/ 	.byte	0x04, 0x11
        /*000e*/ 	.short	(.L_3 - .L_2)
	.align		4
.L_2:
        /*0010*/ 	.word	index@($__internal_2_$__cuda_sm3x_div_rn_noftz_f32_slowpath)
        /*0014*/ 	.word	0x00000000


	//----- nvinfo : EIATTR_FRAME_SIZE
	.align		4
.L_3:
        /*0018*/ 	.byte	0x04, 0x11
        /*001a*/ 	.short	(.L_5 - .L_4)
	.align		4
.L_4:
        /*001c*/ 	.word	index@($__internal_1_$__cuda_sm20_sqrt_rn_f32_slowpath)
        /*0020*/ 	.word	0x00000000


	//----- nvinfo : EIATTR_FRAME_SIZE
	.align		4
.L_5:
        /*0024*/ 	.byte	0x04, 0x11
        /*0026*/ 	.short	(.L_7 - .L_6)
	.align		4
.L_6:
        /*0028*/ 	.word	index@($__internal_0_$__cuda_sm20_rcp_rn_f32_slowpath)
        /*002c*/ 	.word	0x00000000


	//----- nvinfo : EIATTR_FRAME_SIZE
	.align		4
.L_7:
        /*0030*/ 	.byte	0x04, 0x11
        /*0032*/ 	.short	(.L_9 - .L_8)
	.align		4
.L_8:
        /*0034*/ 	.word	index@(_Z24layernorm_forward_kernelPfS_S_PKfS1_S1_ii)
        /*0038*/ 	.word	0x00000000


	//----- nvinfo : EIATTR_MIN_STACK_SIZE
	.align		4
.L_9:
        /*003c*/ 	.byte	0x04, 0x12
        /*003e*/ 	.short	(.L_11 - .L_10)
	.align		4
.L_10:
        /*0040*/ 	.word	index@(_Z24layernorm_forward_kernelPfS_S_PKfS1_S1_ii)
        /*0044*/ 	.word	0x00000000
.L_11:


//--------------------- .nv.compat                --------------------------
	.section	.nv.compat,"",@"SHT_CUDA_COMPAT_INFO"
	.align	4
        /*0000*/ 	.byte	0x02, 0x09, 0x00, 0x00, 0x02, 0x02, 0x01, 0x00, 0x02, 0x05, 0x05, 0x00, 0x03, 0x07, 0x01, 0x01
        /*0010*/ 	.byte	0x02, 0x03, 0x00, 0x00, 0x02, 0x06, 0x01, 0x00, 0x04, 0x0b, 0x08, 0x00, 0x01, 0x00, 0x00, 0x00
        /*0020*/ 	.byte	0x00, 0x00, 0x00, 0x00


//--------------------- .nv.info._Z24layernorm_forward_kernelPfS_S_PKfS1_S1_ii --------------------------
	.section	.nv.info._Z24layernorm_forward_kernelPfS_S_PKfS1_S1_ii,"",@"SHT_CUDA_INFO"
	.sectionflags	@""
	.align	4


	//----- nvinfo : EIATTR_CUDA_API_VERSION
	.align		4
        /*0000*/ 	.byte	0x04, 0x37
        /*0002*/ 	.short	(.L_13 - .L_12)
.L_12:
        /*0004*/ 	.word	0x00000082


	//----- nvinfo : EIATTR_KPARAM_INFO
	.align		4
.L_13:
        /*0008*/ 	.byte	0x04, 0x17
        /*000a*/ 	.short	(.L_15 - .L_14)
.L_14:
        /*000c*/ 	.word	0x00000000
        /*0010*/ 	.short	0x0007
        /*0012*/ 	.short	0x0034
        /*0014*/ 	.byte	0x00, 0xf0, 0x11, 0x00


	//----- nvinfo : EIATTR_KPARAM_INFO
	.align		4
.L_15:
        /*0018*/ 	.byte	0x04, 0x17
        /*001a*/ 	.short	(.L_17 - .L_16)
.L_16:
        /*001c*/ 	.word	0x00000000
        /*0020*/ 	.short	0x0006
        /*0022*/ 	.short	0x0030
        /*0024*/ 	.byte	0x00, 0xf0, 0x11, 0x00


	//----- nvinfo : EIATTR_KPARAM_INFO
	.align		4
.L_17:
        /*0028*/ 	.byte	0x04, 0x17
        /*002a*/ 	.short	(.L_19 - .L_18)
.L_18:
        /*002c*/ 	.word	0x00000000
        /*0030*/ 	.short	0x0005
        /*0032*/ 	.short	0x0028
        /*0034*/ 	.byte	0x00, 0xf5, 0x21, 0x00


	//----- nvinfo : EIATTR_KPARAM_INFO
	.align		4
.L_19:
        /*0038*/ 	.byte	0x04, 0x17
        /*003a*/ 	.short	(.L_21 - .L_20)
.L_20:
        /*003c*/ 	.word	0x00000000
        /*0040*/ 	.short	0x0004
        /*0042*/ 	.short	0x0020
        /*0044*/ 	.byte	0x00, 0xf5, 0x21, 0x00


	//----- nvinfo : EIATTR_KPARAM_INFO
	.align		4
.L_21:
        /*0048*/ 	.byte	0x04, 0x17
        /*004a*/ 	.short	(.L_23 - .L_22)
.L_22:
        /*004c*/ 	.word	0x00000000
        /*0050*/ 	.short	0x0003
        /*0052*/ 	.short	0x0018
        /*0054*/ 	.byte	0x00, 0xf5, 0x21, 0x00


	//----- nvinfo : EIATTR_KPARAM_INFO
	.align		4
.L_23:
        /*0058*/ 	.byte	0x04, 0x17
        /*005a*/ 	.short	(.L_25 - .L_24)
.L_24:
        /*005c*/ 	.word	0x00000000
        /*0060*/ 	.short	0x0002
        /*0062*/ 	.short	0x0010
        /*0064*/ 	.byte	0x00, 0xf5, 0x21, 0x00


	//----- nvinfo : EIATTR_KPARAM_INFO
	.align		4
.L_25:
        /*0068*/ 	.byte	0x04, 0x17
        /*006a*/ 	.short	(.L_27 - .L_26)
.L_26:
        /*006c*/ 	.word	0x00000000
        /*0070*/ 	.short	0x0001
        /*0072*/ 	.short	0x0008
        /*0074*/ 	.byte	0x00, 0xf5, 0x21, 0x00


	//----- nvinfo : EIATTR_KPARAM_INFO
	.align		4
.L_27:
        /*0078*/ 	.byte	0x04, 0x17
        /*007a*/ 	.short	(.L_29 - .L_28)
.L_28:
        /*007c*/ 	.word	0x00000000
        /*0080*/ 	.short	0x0000
        /*0082*/ 	.short	0x0000
        /*0084*/ 	.byte	0x00, 0xf5, 0x21, 0x00


	//----- nvinfo : EIATTR_SPARSE_MMA_MASK
	.align		4
.L_29:
        /*0088*/ 	.byte	0x03, 0x50
        /*008a*/ 	.short	0x0000


	//----- nvinfo : EIATTR_MAXREG_COUNT
	.align		4
        /*008c*/ 	.byte	0x03, 0x1b
        /*008e*/ 	.short	0x00ff


	//----- nvinfo : EIATTR_NUM_BARRIERS
	.align		4
        /*0090*/ 	.byte	0x02, 0x4c
        /*0092*/ 	.byte	0x01
	.zero		1


	//----- nvinfo : EIATTR_MERCURY_ISA_VERSION
	.align		4
        /*0094*/ 	.byte	0x03, 0x5f
        /*0096*/ 	.short	0x0101


	//----- nvinfo : EIATTR_COOP_GROUP_MASK_REGIDS
	.align		4
        /*0098*/ 	.byte	0x04, 0x29
        /*009a*/ 	.short	(.L_31 - .L_30)


	//   ....[0]....
.L_30:
        /*009c*/ 	.word	0xffffffff


	//   ....[1]....
        /*00a0*/ 	.word	0xffffffff


	//   ....[2]....
        /*00a4*/ 	.word	0x0500000a


	//   ....[3]....
        /*00a8*/ 	.word	0x0500000b


	//   ....[4]....
        /*00ac*/ 	.word	0x0500000c


	//   ....[5]....
        /*00b0*/ 	.word	0x0500000d


	//   ....[6]....
        /*00b4*/ 	.word	0xffffffff


	//   ....[7]....
        /*00b8*/ 	.word	0xffffffff


	//   ....[8]....
        /*00bc*/ 	.word	0x0500000a


	//   ....[9]....
        /*00c0*/ 	.word	0x0500000b


	//   ....[10]....
        /*00c4*/ 	.word	0x0500000c


	//   ....[11]....
        /*00c8*/ 	.word	0x0500000d


	//----- nvinfo : EIATTR_COOP_GROUP_INSTR_OFFSETS
	.align		4
.L_31:
        /*00cc*/ 	.byte	0x04, 0x28
        /*00ce*/ 	.short	(.L_33 - .L_32)


	//   ....[0]....
.L_32:
        /*00d0*/ 	.word	0x00000140


	//   ....[1]....
        /*00d4*/ 	.word	0x00000150


	//   ....[2]....
        /*00d8*/ 	.word	0x00000170


	//   ....[3]....
        /*00dc*/ 	.word	0x00000190


	//   ....[4]....
        /*00e0*/ 	.word	0x000001b0


	//   ....[5]....
        /*00e4*/ 	.word	0x000001d0


	//   ....[6]....
        /*00e8*/ 	.word	0x00000600


	//   ....[7]....
        /*00ec*/ 	.word	0x00000630


	//   ....[8]....
        /*00f0*/ 	.word	0x00000650


	//   ....[9]....
        /*00f4*/ 	.word	0x00000670


	//   ....[10]....
        /*00f8*/ 	.word	0x00000690


	//   ....[11]....
        /*00fc*/ 	.word	0x000006b0


	//----- nvinfo : EIATTR_VRC_CTA_INIT_COUNT
	.align		4
.L_33:
        /*0100*/ 	.byte	0x02, 0x4a
	.zero		1
	.zero		1


	//----- nvinfo : EIATTR_EXIT_INSTR_OFFSETS
	.align		4
        /*0104*/ 	.byte	0x04, 0x1c
        /*0106*/ 	.short	(.L_35 - .L_34)


	//   ....[0]....
.L_34:
        /*0108*/ 	.word	0x00000d20


	//----- nvinfo : EIATTR_CRS_STACK_SIZE
	.align		4
.L_35:
        /*010c*/ 	.byte	0x04, 0x1e
        /*010e*/ 	.short	(.L_37 - .L_36)
.L_36:
        /*0110*/ 	.word	0x00000000


	//----- nvinfo : EIATTR_CBANK_PARAM_SIZE
	.align		4
.L_37:
        /*0114*/ 	.byte	0x03, 0x19
        /*0116*/ 	.short	0x0038


	//----- nvinfo : EIATTR_PARAM_CBANK
	.align		4
        /*0118*/ 	.byte	0x04, 0x0a
        /*011a*/ 	.short	(.L_39 - .L_38)
	.align		4
.L_38:
        /*011c*/ 	.word	index@(.nv.constant0._Z24layernorm_forward_kernelPfS_S_PKfS1_S1_ii)
        /*0120*/ 	.short	0x0380
        /*0122*/ 	.short	0x0038


	//----- nvinfo : EIATTR_SW_WAR
	.align		4
.L_39:
        /*0124*/ 	.byte	0x04, 0x36
        /*0126*/ 	.short	(.L_41 - .L_40)
.L_40:
        /*0128*/ 	.word	0x00000008
.L_41:


//--------------------- .nv.callgraph             --------------------------
	.section	.nv.callgraph,"",@"SHT_CUDA_CALLGRAPH"
	.align	4
	.sectionentsize	8
	.align		4
        /*0000*/ 	.word	0x00000000
	.align		4
        /*0004*/ 	.word	0xffffffff
	.align		4
        /*0008*/ 	.word	0x00000000
	.align		4
        /*000c*/ 	.word	0xfffffffe
	.align		4
        /*0010*/ 	.word	0x00000000
	.align		4
        /*0014*/ 	.word	0xfffffffd
	.align		4
        /*0018*/ 	.word	0x00000000
	.align		4
        /*001c*/ 	.word	0xfffffffc


//--------------------- .text._Z24layernorm_forward_kernelPfS_S_PKfS1_S1_ii --------------------------
	.section	.text._Z24layernorm_forward_kernelPfS_S_PKfS1_S1_ii,"ax",@progbits
	.align	128
        .global         _Z24layernorm_forward_kernelPfS_S_PKfS1_S1_ii
        .type           _Z24layernorm_forward_kernelPfS_S_PKfS1_S1_ii,@function
        .size           _Z24layernorm_forward_kernelPfS_S_PKfS1_S1_ii,(.L_x_32 - _Z24layernorm_forward_kernelPfS_S_PKfS1_S1_ii)
        .other          _Z24layernorm_forward_kernelPfS_S_PKfS1_S1_ii,@"STO_CUDA_ENTRY STV_DEFAULT"
_Z24layernorm_forward_kernelPfS_S_PKfS1_S1_ii:
.text._Z24layernorm_forward_kernelPfS_S_PKfS1_S1_ii:
[----:B------:R-:W-:Y:S01]  /*0000*/  LDC R1, c[0x0][0x37c] ;  /* 0x0000df00ff017b82 */ /* 0x000fe20000000800 */
[----:B------:R-:W0:Y:S07]  /*0010*/  S2R R0, SR_TID.X ;  /* 0x0000000000007919 */ /* 0x000e2e0000002100 */
[----:B------:R-:W1:Y:S01]  /*0020*/  LDC.64 R24, c[0x0][0x398] ;  /* 0x0000e600ff187b82 */ /* 0x000e620000000a00 */
[----:B------:R-:W0:Y:S01]  /*0030*/  LDCU UR4, c[0x0][0x360] ;  /* 0x00006c00ff0477ac */ /* 0x000e220008000800 */
[----:B------:R-:W0:Y:S01]  /*0040*/  S2R R3, SR_CTAID.X ;  /* 0x0000000000037919 */ /* 0x000e220000002500 */
[----:B------:R-:W2:Y:S01]  /*0050*/  LDCU.64 UR6, c[0x0][0x358] ;  /* 0x00006b00ff0677ac */ /* 0x000ea20008000a00 */
[----:B0-----:R-:W-:-:S04]  /*0060*/  IMAD R2, R3, UR4, R0 ;  /* 0x0000000403027c24 */ /* 0x001fc8000f8e0200 */
[----:B-1----:R-:W-:-:S05]  /*0070*/  IMAD.WIDE R24, R2, 0x4, R24 ;  /* 0x0000000402187825 */ /* 0x002fca00078e0218 */
[----:B--2---:R-:W2:Y:S01]  /*0080*/  LDG.E R4, desc[UR6][R24.64] ;  /* 0x0000000618047981 */ /* 0x004ea2000c1e1900 */
[----:B------:R-:W-:Y:S01]  /*0090*/  MOV R10, 0xffff ;  /* 0x0000ffff000a7802 */ /* 0x000fe20000000f00 */
[----:B------:R-:W-:Y:S01]  /*00a0*/  HFMA2 R11, -RZ, RZ, 0, 1.5199184417724609375e-05 ;  /* 0x000000ffff0b7431 */ /* 0x000fe200000001ff */
[----:B------:R-:W-:Y:S01]  /*00b0*/  MOV R12, 0xf ;  /* 0x0000000f000c7802 */ /* 0x000fe20000000f00 */
[----:B------:R-:W0:Y:S01]  /*00c0*/  S2UR UR5, SR_CgaCtaId ;  /* 0x00000000000579c3 */ /* 0x000e220000008800 */
[----:B------:R-:W-:Y:S01]  /*00d0*/  HFMA2 R13, -RZ, RZ, 0, 1.78813934326171875e-07 ;  /* 0x00000003ff0d7431 */ /* 0x000fe200000001ff */
[----:B------:R-:W-:Y:S01]  /*00e0*/  UMOV UR4, 0x400 ;  /* 0x0000040000047882 */ /* 0x000fe20000000000 */
[----:B------:R-:W-:Y:S01]  /*00f0*/  LOP3.LUT P0, R22, R0, 0x1f, RZ, 0xc0, !PT ;  /* 0x0000001f00167812 */ /* 0x000fe2000780c0ff */
[----:B------:R-:W-:Y:S01]  /*0100*/  BSSY.RECONVERGENT B0, `(.L_x_0) ;  /* 0x0000046000007945 */ /* 0x000fe20003800200 */
[----:B0-----:R-:W-:-:S06]  /*0110*/  ULEA UR4, UR5, UR4, 0x18 ;  /* 0x0000000405047291 */ /* 0x001fcc000f8ec0ff */
[----:B------:R-:W-:-:S05]  /*0120*/  IMAD.U32 R21, RZ, RZ, UR4 ;  /* 0x00000004ff157e24 */ /* 0x000fca000f8e00ff */
[----:B------:R-:W-:Y:S01]  /*0130*/  LEA.HI R20, R0, R21, RZ, 0x1d ;  /* 0x0000001500147211 */ /* 0x000fe200078fe8ff */
[----:B------:R-:W-:Y:S01]  /*0140*/  NOP ;  /* 0x0000000000007918 */ /* 0x000fe20000000000 */
[----:B--2---:R-:W0:Y:S02]  /*0150*/  SHFL.DOWN PT, R5, R4, 0x10, 0x1f ;  /* 0x0a001f0004057f89 */ /* 0x004e2400000e0000 */
[----:B0-----:R-:W-:-:S05]  /*0160*/  FADD R5, R4, R5 ;  /* 0x0000000504057221 */ /* 0x001fca0000000000 */
[----:B------:R-:W0:Y:S02]  /*0170*/  SHFL.DOWN PT, R6, R5, 0x8, 0x1f ;  /* 0x09001f0005067f89 */ /* 0x000e2400000e0000 */
[----:B0-----:R-:W-:-:S05]  /*0180*/  FADD R6, R5, R6 ;  /* 0x0000000605067221 */ /* 0x001fca0000000000 */
[----:B------:R-:W0:Y:S02]  /*0190*/  SHFL.DOWN PT, R7, R6, 0x4, 0x1f ;  /* 0x08801f0006077f89 */ /* 0x000e2400000e0000 */
[----:B0-----:R-:W-:-:S05]  /*01a0*/  FADD R7, R6, R7 ;  /* 0x0000000706077221 */ /* 0x001fca0000000000 */
[----:B------:R-:W0:Y:S02]  /*01b0*/  SHFL.DOWN PT, R8, R7, 0x2, 0x1f ;  /* 0x08401f0007087f89 */ /* 0x000e2400000e0000 */
[----:B0-----:R-:W-:-:S05]  /*01c0*/  FADD R8, R7, R8 ;  /* 0x0000000807087221 */ /* 0x001fca0000000000 */
[----:B------:R-:W0:Y:S02]  /*01d0*/  SHFL.DOWN PT, R9, R8, 0x1, 0x1f ;  /* 0x08201f0008097f89 */ /* 0x000e2400000e0000 */
[----:B0-----:R-:W-:-:S05]  /*01e0*/  FADD R9, R8, R9 ;  /* 0x0000000908097221 */ /* 0x001fca0000000000 */
[----:B------:R0:W-:Y:S01]  /*01f0*/  @!P0 STS [R20], R9 ;  /* 0x0000000914008388 */ /* 0x0001e20000000800 */
[----:B------:R-:W-:Y:S01]  /*0200*/  BAR.SYNC.DEFER_BLOCKING 0x0 ;  /* 0x0000000000007b1d */ /* 0x000fe20000010000 */
[----:B------:R-:W-:-:S13]  /*0210*/  ISETP.NE.AND P0, PT, R0, RZ, PT ;  /* 0x000000ff0000720c */ /* 0x000fda0003f05270 */
[----:B0-----:R-:W-:Y:S05]  /*0220*/  @P0 BRA `(.L_x_1) ;  /* 0x0000000000cc0947 */ /* 0x001fea0003800000 */
[----:B------:R-:W0:Y:S01]  /*0230*/  LDS.128 R16, [R21] ;  /* 0x0000000015107984 */ /* 0x000e220000000c00 */
[----:B------:R-:W1:Y:S03]  /*0240*/  LDCU UR4, c[0x0][0x3b4] ;  /* 0x00007680ff0477ac */ /* 0x000e660008000800 */
[----:B------:R-:W2:Y:S04]  /*0250*/  LDS.128 R8, [R21+0x10] ;  /* 0x0000100015087984 */ /* 0x000ea80000000c00 */
[----:B------:R-:W3:Y:S04]  /*0260*/  LDS.128 R12, [R21+0x20] ;  /* 0x00002000150c7984 */ /* 0x000ee80000000c00 */
[----:B------:R-:W4:Y:S01]  /*0270*/  LDS.128 R4, [R21+0x30] ;  /* 0x0000300015047984 */ /* 0x000f220000000c00 */
[----:B0-----:R-:W-:-:S04]  /*0280*/  FADD R16, RZ, R16 ;  /* 0x00000010ff107221 */ /* 0x001fc80000000000 */
[----:B------:R-:W-:-:S04]  /*0290*/  FADD R17, R16, R17 ;  /* 0x0000001110117221 */ /* 0x000fc80000000000 */
[----:B------:R-:W-:-:S04]  /*02a0*/  FADD R18, R17, R18 ;  /* 0x0000001211127221 */ /* 0x000fc80000000000 */
[----:B------:R-:W-:-:S04]  /*02b0*/  FADD R19, R18, R19 ;  /* 0x0000001312137221 */ /* 0x000fc80000000000 */
[----:B--2---:R-:W-:Y:S02]  /*02c0*/  FADD R8, R19, R8 ;  /* 0x0000000813087221 */ /* 0x004fe40000000000 */
[----:B------:R-:W0:Y:S02]  /*02d0*/  LDS.128 R16, [R21+0x40] ;  /* 0x0000400015107984 */ /* 0x000e240000000c00 */
[----:B------:R-:W-:-:S04]  /*02e0*/  FADD R9, R8, R9 ;  /* 0x0000000908097221 */ /* 0x000fc80000000000 */
[----:B------:R-:W-:-:S04]  /*02f0*/  FADD R10, R9, R10 ;  /* 0x0000000a090a7221 */ /* 0x000fc80000000000 */
[----:B------:R-:W-:-:S04]  /*0300*/  FADD R11, R10, R11 ;  /* 0x0000000b0a0b7221 */ /* 0x000fc80000000000 */
[----:B---3--:R-:W-:Y:S02]  /*0310*/  FADD R12, R11, R12 ;  /* 0x0000000c0b0c7221 */ /* 0x008fe40000000000 */
[----:B------:R-:W2:Y:S02]  /*0320*/  LDS.128 R8, [R21+0x50] ;  /* 0x0000500015087984 */ /* 0x000ea40000000c00 */
[----:B------:R-:W-:-:S04]  /*0330*/  FADD R13, R12, R13 ;  /* 0x0000000d0c0d7221 */ /* 0x000fc80000000000 */
[----:B------:R-:W-:-:S04]  /*0340*/  FADD R14, R13, R14 ;  /* 0x0000000e0d0e7221 */ /* 0x000fc80000000000 */
[----:B------:R-:W-:-:S04]  /*0350*/  FADD R15, R14, R15 ;  /* 0x0000000f0e0f7221 */ /* 0x000fc80000000000 */
[----:B----4-:R-:W-:-:S04]  /*0360*/  FADD R4, R15, R4 ;  /* 0x000000040f047221 */ /* 0x010fc80000000000 */
[----:B------:R-:W-:Y:S01]  /*0370*/  FADD R5, R4, R5 ;  /* 0x0000000504057221 */ /* 0x000fe20000000000 */
[----:B-1----:R-:W-:-:S03]  /*0380*/  I2FP.F32.S32 R4, UR4 ;  /* 0x0000000400047c45 */ /* 0x002fc60008201400 */
[----:B------:R-:W-:Y:S02]  /*0390*/  FADD R6, R5, R6 ;  /* 0x0000000605067221 */ /* 0x000fe40000000000 */
[----:B------:R-:W1:Y:S02]  /*03a0*/  MUFU.RCP R5, R4 ;  /* 0x0000000400057308 */ /* 0x000e640000001000 */
[----:B------:R-:W-:-:S04]  /*03b0*/  FADD R7, R6, R7 ;  /* 0x0000000706077221 */ /* 0x000fc80000000000 */
[----:B0-----:R-:W-:-:S04]  /*03c0*/  FADD R16, R7, R16 ;  /* 0x0000001007107221 */ /* 0x001fc80000000000 */
[----:B------:R-:W-:-:S04]  /*03d0*/  FADD R17, R16, R17 ;  /* 0x0000001110117221 */ /* 0x000fc80000000000 */
[----:B------:R-:W-:Y:S01]  /*03e0*/  FADD R18, R17, R18 ;  /* 0x0000001211127221 */ /* 0x000fe20000000000 */
[----:B-1----:R-:W-:-:S03]  /*03f0*/  FFMA R6, -R4, R5, 1 ;  /* 0x3f80000004067423 */ /* 0x002fc60000000105 */
[----:B------:R-:W-:Y:S01]  /*0400*/  FADD R19, R18, R19 ;  /* 0x0000001312137221 */ /* 0x000fe20000000000 */
[----:B------:R-:W-:-:S03]  /*0410*/  FFMA R6, R5, R6, R5 ;  /* 0x0000000605067223 */ /* 0x000fc60000000005 */
[----:B--2---:R-:W-:-:S04]  /*0420*/  FADD R8, R19, R8 ;  /* 0x0000000813087221 */ /* 0x004fc80000000000 */
[----:B------:R-:W-:-:S04]  /*0430*/  FADD R9, R8, R9 ;  /* 0x0000000908097221 */ /* 0x000fc80000000000 */
[----:B------:R-:W-:-:S04]  /*0440*/  FADD R10, R9, R10 ;  /* 0x0000000a090a7221 */ /* 0x000fc80000000000 */
[----:B------:R-:W-:-:S04]  /*0450*/  FADD R11, R10, R11 ;  /* 0x0000000b0a0b7221 */ /* 0x000fc80000000000 */
[----:B------:R-:W0:Y:S01]  /*0460*/  FCHK P0, R11, R4 ;  /* 0x000000040b007302 */ /* 0x000e220000000000 */
[----:B------:R-:W-:-:S04]  /*0470*/  FFMA R5, R11, R6, RZ ;  /* 0x000000060b057223 */ /* 0x000fc800000000ff */
[----:B------:R-:W-:-:S04]  /*0480*/  FFMA R7, -R4, R5, R11 ;  /* 0x0000000504077223 */ /* 0x000fc8000000010b */
[----:B------:R-:W-:Y:S01]  /*0490*/  FFMA R6, R6, R7, R5 ;  /* 0x0000000706067223 */ /* 0x000fe20000000005 */
[----:B0-----:R-:W-:Y:S06]  /*04a0*/  @!P0 BRA `(.L_x_2) ;  /* 0x00000000000c8947 */ /* 0x001fec0003800000 */
[----:B------:R-:W-:-:S07]  /*04b0*/  MOV R6, 0x4d0 ;  /* 0x000004d000067802 */ /* 0x000fce0000000f00 */
[----:B------:R-:W-:Y:S05]  /*04c0*/  CALL.REL.NOINC `($__internal_2_$__cuda_sm3x_div_rn_noftz_f32_slowpath) ;  /* 0x0000000c00487944 */ /* 0x000fea0003c00000 */
[----:B------:R-:W-:-:S07]  /*04d0*/  MOV R6, R4 ;  /* 0x0000000400067202 */ /* 0x000fce0000000f00 */
.L_x_2:
[----:B------:R-:W0:Y:S01]  /*04e0*/  S2UR UR5, SR_CgaCtaId ;  /* 0x00000000000579c3 */ /* 0x000e220000008800 */
[----:B------:R-:W-:-:S07]  /*04f0*/  UMOV UR4, 0x400 ;  /* 0x0000040000047882 */ /* 0x000fce0000000000 */
[----:B------:R-:W1:Y:S01]  /*0500*/  LDC.64 R4, c[0x0][0x388] ;  /* 0x0000e200ff047b82 */ /* 0x000e620000000a00 */
[----:B0-----:R-:W-:-:S06]  /*0510*/  ULEA UR4, UR5, UR4, 0x18 ;  /* 0x0000000405047291 */ /* 0x001fcc000f8ec0ff */
[----:B------:R-:W-:Y:S01]  /*0520*/  MOV R21, UR4 ;  /* 0x0000000400157c02 */ /* 0x000fe20008000f00 */
[----:B-1----:R-:W-:-:S04]  /*0530*/  IMAD.WIDE.U32 R4, R3, 0x4, R4 ;  /* 0x0000000403047825 */ /* 0x002fc800078e0004 */
[----:B------:R0:W-:Y:S04]  /*0540*/  STS [R21+0x60], R6 ;  /* 0x0000600615007388 */ /* 0x0001e80000000800 */
[----:B------:R0:W-:Y:S02]  /*0550*/  STG.E desc[UR6][R4.64], R6 ;  /* 0x0000000604007986 */ /* 0x0001e4000c101906 */
.L_x_1:
[----:B------:R-:W-:Y:S05]  /*0560*/  BSYNC.RECONVERGENT B0 ;  /* 0x0000000000007941 */ /* 0x000fea0003800200 */
.L_x_0:
[----:B------:R-:W-:Y:S06]  /*0570*/  BAR.SYNC.DEFER_BLOCKING 0x0 ;  /* 0x0000000000007b1d */ /* 0x000fec0000010000 */
[----:B0-----:R-:W2:Y:S01]  /*0580*/  LDG.E R4, desc[UR6][R24.64] ;  /* 0x0000000618047981 */ /* 0x001ea2000c1e1900 */
[----:B------:R-:W-:Y:S01]  /*0590*/  MOV R10, 0xffff ;  /* 0x0000ffff000a7802 */ /* 0x000fe20000000f00 */
[----:B------:R-:W-:Y:S02]  /*05a0*/  HFMA2 R11, -RZ, RZ, 0, 1.5199184417724609375e-05 ;  /* 0x000000ffff0b7431 */ /* 0x000fe400000001ff */
[----:B------:R-:W-:Y:S01]  /*05b0*/  IMAD.MOV.U32 R12, RZ, RZ, 0xf ;  /* 0x0000000fff0c7424 */ /* 0x000fe200078e00ff */
[----:B------:R-:W2:Y:S01]  /*05c0*/  LDS R5, [R21+0x60] ;  /* 0x0000600015057984 */ /* 0x000ea20000000800 */
[----:B------:R-:W-:Y:S01]  /*05d0*/  MOV R13, 0x3 ;  /* 0x00000003000d7802 */ /* 0x000fe20000000f00 */
[----:B------:R-:W-:Y:S01]  /*05e0*/  BSSY.RECONVERGENT B0, `(.L_x_3) ;  /* 0x0000064000007945 */ /* 0x000fe20003800200 */
[----:B------:R-:W-:Y:S01]  /*05f0*/  ISETP.NE.AND P0, PT, R22, RZ, PT ;  /* 0x000000ff1600720c */ /* 0x000fe20003f05270 */
[----:B------:R-:W-:Y:S01]  /*0600*/  NOP ;  /* 0x0000000000007918 */ /* 0x000fe20000000000 */
[----:B--2---:R-:W-:-:S04]  /*0610*/  FADD R4, R4, -R5 ;  /* 0x8000000504047221 */ /* 0x004fc80000000000 */
[----:B------:R-:W-:-:S05]  /*0620*/  FMUL R4, R4, R4 ;  /* 0x0000000404047220 */ /* 0x000fca0000400000 */
        /* <DEDUP_REMOVED lines=15> */
[----:B------:R-:W-:Y:S03]  /*0720*/  BSSY.RECONVERGENT B1, `(.L_x_5) ;  /* 0x000002a000017945 */ /* 0x000fe60003800200 */
[----:B------:R-:W1:Y:S04]  /*0730*/  LDS.128 R8, [R21+0x10] ;  /* 0x0000100015087984 */ /* 0x000e680000000c00 */
[----:B------:R-:W2:Y:S04]  /*0740*/  LDS.128 R12, [R21+0x20] ;  /* 0x00002000150c7984 */ /* 0x000ea80000000c00 */
[----:B------:R-:W3:Y:S01]  /*0750*/  LDS.128 R4, [R21+0x30] ;  /* 0x0000300015047984 */ /* 0x000ee20000000c00 */
[----:B0-----:R-:W-:-:S04]  /*0760*/  FADD R16, RZ, R16 ;  /* 0x00000010ff107221 */ /* 0x001fc80000000000 */
[----:B------:R-:W-:-:S04]  /*0770*/  FADD R17, R16, R17 ;  /* 0x0000001110117221 */ /* 0x000fc80000000000 */
[----:B------:R-:W-:-:S04]  /*0780*/  FADD R18, R17, R18 ;  /* 0x0000001211127221 */ /* 0x000fc80000000000 */
[----:B------:R-:W-:-:S04]  /*0790*/  FADD R19, R18, R19 ;  /* 0x0000001312137221 */ /* 0x000fc80000000000 */
[----:B-1----:R-:W-:Y:S02]  /*07a0*/  FADD R8, R19, R8 ;  /* 0x0000000813087221 */ /* 0x002fe40000000000 */
[----:B------:R-:W0:Y:S02]  /*07b0*/  LDS.128 R16, [R21+0x40] ;  /* 0x0000400015107984 */ /* 0x000e240000000c00 */
[----:B------:R-:W-:-:S04]  /*07c0*/  FADD R9, R8, R9 ;  /* 0x0000000908097221 */ /* 0x000fc80000000000 */
[----:B------:R-:W-:-:S04]  /*07d0*/  FADD R10, R9, R10 ;  /* 0x0000000a090a7221 */ /* 0x000fc80000000000 */
[----:B------:R-:W-:-:S04]  /*07e0*/  FADD R11, R10, R11 ;  /* 0x0000000b0a0b7221 */ /* 0x000fc80000000000 */
[----:B--2---:R-:W-:Y:S02]  /*07f0*/  FADD R12, R11, R12 ;  /* 0x0000000c0b0c7221 */ /* 0x004fe40000000000 */
[----:B------:R-:W1:Y:S02]  /*0800*/  LDS.128 R8, [R21+0x50] ;  /* 0x0000500015087984 */ /* 0x000e640000000c00 */
[----:B------:R-:W-:-:S04]  /*0810*/  FADD R13, R12, R13 ;  /* 0x0000000d0c0d7221 */ /* 0x000fc80000000000 */
[----:B------:R-:W-:-:S04]  /*0820*/  FADD R14, R13, R14 ;  /* 0x0000000e0d0e7221 */ /* 0x000fc80000000000 */
[----:B------:R-:W-:-:S04]  /*0830*/  FADD R15, R14, R15 ;  /* 0x0000000f0e0f7221 */ /* 0x000fc80000000000 */
[----:B---3--:R-:W-:-:S04]  /*0840*/  FADD R4, R15, R4 ;  /* 0x000000040f047221 */ /* 0x008fc80000000000 */
[----:B------:R-:W-:Y:S01]  /*0850*/  FADD R5, R4, R5 ;  /* 0x0000000504057221 */ /* 0x000fe20000000000 */
[----:B------:R-:W-:-:S03]  /*0860*/  MOV R4, 0x44400000 ;  /* 0x4440000000047802 */ /* 0x000fc60000000f00 */
[----:B------:R-:W-:Y:S01]  /*0870*/  FADD R6, R5, R6 ;  /* 0x0000000605067221 */ /* 0x000fe20000000000 */
[----:B------:R-:W-:-:S03]  /*0880*/  MOV R5, 0x3aaaaaab ;  /* 0x3aaaaaab00057802 */ /* 0x000fc60000000f00 */
[----:B------:R-:W-:Y:S02]  /*0890*/  FADD R7, R6, R7 ;  /* 0x0000000706077221 */ /* 0x000fe40000000000 */
[----:B------:R-:W-:Y:S02]  /*08a0*/  FFMA R4, R5, -R4, 1 ;  /* 0x3f80000005047423 */ /* 0x000fe40000000804 */
[----:B0-----:R-:W-:Y:S02]  /*08b0*/  FADD R16, R7, R16 ;  /* 0x0000001007107221 */ /* 0x001fe40000000000 */
[----:B------:R-:W-:Y:S02]  /*08c0*/  FFMA R4, R4, R5, 0.001302083372138440609 ;  /* 0x3aaaaaab04047423 */ /* 0x000fe40000000005 */
[----:B------:R-:W-:-:S04]  /*08d0*/  FADD R17, R16, R17 ;  /* 0x0000001110117221 */ /* 0x000fc80000000000 */
[----:B------:R-:W-:-:S04]  /*08e0*/  FADD R18, R17, R18 ;  /* 0x0000001211127221 */ /* 0x000fc80000000000 */
[----:B------:R-:W-:-:S04]  /*08f0*/  FADD R19, R18, R19 ;  /* 0x0000001312137221 */ /* 0x000fc80000000000 */
[----:B-1----:R-:W-:-:S04]  /*0900*/  FADD R8, R19, R8 ;  /* 0x0000000813087221 */ /* 0x002fc80000000000 */
[----:B------:R-:W-:-:S04]  /*0910*/  FADD R9, R8, R9 ;  /* 0x0000000908097221 */ /* 0x000fc80000000000 */
[----:B------:R-:W-:-:S04]  /*0920*/  FADD R10, R9, R10 ;  /* 0x0000000a090a7221 */ /* 0x000fc80000000000 */
[----:B------:R-:W-:-:S04]  /*0930*/  FADD R11, R10, R11 ;  /* 0x0000000b0a0b7221 */ /* 0x000fc80000000000 */
[----:B------:R-:W0:Y:S01]  /*0940*/  FCHK P0, R11, 768 ;  /* 0x444000000b007902 */ /* 0x000e220000000000 */
[----:B------:R-:W-:-:S04]  /*0950*/  FFMA R5, R11, R4, RZ ;  /* 0x000000040b057223 */ /* 0x000fc800000000ff */
[----:B------:R-:W-:-:S04]  /*0960*/  FFMA R6, R5, -768, R11 ;  /* 0xc440000005067823 */ /* 0x000fc8000000000b */
[----:B------:R-:W-:Y:S01]  /*0970*/  FFMA R4, R4, R6, R5 ;  /* 0x0000000604047223 */ /* 0x000fe20000000005 */
[----:B0-----:R-:W-:Y:S06]  /*0980*/  @!P0 BRA `(.L_x_6) ;  /* 0x00000000000c8947 */ /* 0x001fec0003800000 */
[----:B------:R-:W-:Y:S01]  /*0990*/  HFMA2 R4, -RZ, RZ, 4.25, 0 ;  /* 0x44400000ff047431 */ /* 0x000fe200000001ff */
[----:B------:R-:W-:-:S07]  /*09a0*/  MOV R6, 0x9c0 ;  /* 0x000009c000067802 */ /* 0x000fce0000000f00 */
[----:B------:R-:W-:Y:S05]  /*09b0*/  CALL.REL.NOINC `($__internal_2_$__cuda_sm3x_div_rn_noftz_f32_slowpath) ;  /* 0x00000008000c7944 */ /* 0x000fea0003c00000 */
.L_x_6:
[----:B------:R-:W-:Y:S05]  /*09c0*/  BSYNC.RECONVERGENT B1 ;  /* 0x0000000000017941 */ /* 0x000fea0003800200 */
.L_x_5:
[----:B------:R-:W-:Y:S01]  /*09d0*/  FADD R5, R4, 9.9999997473787516356e-06 ;  /* 0x3727c5ac04057421 */ /* 0x000fe20000000000 */
[----:B------:R-:W-:Y:S03]  /*09e0*/  BSSY.RECONVERGENT B1, `(.L_x_7) ;  /* 0x000000d000017945 */ /* 0x000fe60003800200 */
[----:B------:R-:W-:Y:S01]  /*09f0*/  VIADD R4, R5, 0xf3000000 ;  /* 0xf300000005047836 */ /* 0x000fe20000000000 */
[----:B------:R0:W1:Y:S04]  /*0a00*/  MUFU.RSQ R6, R5 ;  /* 0x0000000500067308 */ /* 0x0000680000001400 */
[----:B------:R-:W-:-:S13]  /*0a10*/  ISETP.GT.U32.AND P0, PT, R4, 0x727fffff, PT ;  /* 0x727fffff0400780c */ /* 0x000fda0003f04070 */
[----:B01----:R-:W-:Y:S05]  /*0a20*/  @!P0 BRA `(.L_x_8) ;  /* 0x0000000000108947 */ /* 0x003fea0003800000 */
[----:B------:R-:W-:-:S07]  /*0a30*/  MOV R10, 0xa50 ;  /* 0x00000a50000a7802 */ /* 0x000fce0000000f00 */
[----:B------:R-:W-:Y:S05]  /*0a40*/  CALL.REL.NOINC `($__internal_1_$__cuda_sm20_sqrt_rn_f32_slowpath) ;  /* 0x00000004008c7944 */ /* 0x000fea0003c00000 */
[----:B------:R-:W-:Y:S01]  /*0a50*/  MOV R4, R6 ;  /* 0x0000000600047202 */ /* 0x000fe20000000f00 */
[----:B------:R-:W-:Y:S06]  /*0a60*/  BRA `(.L_x_9) ;  /* 0x0000000000107947 */ /* 0x000fec0003800000 */
.L_x_8:
[----:B------:R-:W-:Y:S01]  /*0a70*/  FMUL.FTZ R4, R5, R6 ;  /* 0x0000000605047220 */ /* 0x000fe20000410000 */
[----:B------:R-:W-:-:S03]  /*0a80*/  FMUL.FTZ R6, R6, 0.5 ;  /* 0x3f00000006067820 */ /* 0x000fc60000410000 */
[----:B------:R-:W-:-:S04]  /*0a90*/  FFMA R5, -R4, R4, R5 ;  /* 0x0000000404057223 */ /* 0x000fc80000000105 */
[----:B------:R-:W-:-:S07]  /*0aa0*/  FFMA R4, R5, R6, R4 ;  /* 0x0000000605047223 */ /* 0x000fce0000000004 */
.L_x_9:
[----:B------:R-:W-:Y:S05]  /*0ab0*/  BSYNC.RECONVERGENT B1 ;  /* 0x0000000000017941 */ /* 0x000fea0003800200 */
.L_x_7:
[----:B------:R-:W-:Y:S01]  /*0ac0*/  IADD3 R5, PT, PT, R4, 0x1800000, RZ ;  /* 0x0180000004057810 */ /* 0x000fe20007ffe0ff */
[----:B------:R-:W-:Y:S03]  /*0ad0*/  BSSY.RECONVERGENT B1, `(.L_x_10) ;  /* 0x000000c000017945 */ /* 0x000fe60003800200 */
[----:B------:R-:W-:-:S04]  /*0ae0*/  LOP3.LUT R5, R5, 0x7f800000, RZ, 0xc0, !PT ;  /* 0x7f80000005057812 */ /* 0x000fc800078ec0ff */
[----:B------:R-:W-:-:S13]  /*0af0*/  ISETP.GT.U32.AND P0, PT, R5, 0x1ffffff, PT ;  /* 0x01ffffff0500780c */ /* 0x000fda0003f04070 */
[----:B------:R-:W-:Y:S05]  /*0b00*/  @P0 BRA `(.L_x_11) ;  /* 0x0000000000100947 */ /* 0x000fea0003800000 */
[----:B------:R-:W-:-:S07]  /*0b10*/  MOV R6, 0xb30 ;  /* 0x00000b3000067802 */ /* 0x000fce0000000f00 */
[----:B------:R-:W-:Y:S05]  /*0b20*/  CALL.REL.NOINC `($__internal_0_$__cuda_sm20_rcp_rn_f32_slowpath) ;  /* 0x0000000000807944 */ /* 0x000fea0003c00000 */
[----:B------:R-:W-:Y:S01]  /*0b30*/  MOV R6, R4 ;  /* 0x0000000400067202 */ /* 0x000fe20000000f00 */
[----:B------:R-:W-:Y:S06]  /*0b40*/  BRA `(.L_x_12) ;  /* 0x0000000000107947 */ /* 0x000fec0003800000 */
.L_x_11:
[----:B------:R-:W0:Y:S02]  /*0b50*/  MUFU.RCP R5, R4 ;  /* 0x0000000400057308 */ /* 0x000e240000001000 */
[----:B0-----:R-:W-:-:S04]  /*0b60*/  FFMA R6, R5, R4, -1 ;  /* 0xbf80000005067423 */ /* 0x001fc80000000004 */
[----:B------:R-:W-:-:S04]  /*0b70*/  FADD.FTZ R6, -R6, -RZ ;  /* 0x800000ff06067221 */ /* 0x000fc80000010100 */
[----:B------:R-:W-:-:S07]  /*0b80*/  FFMA R6, R5, R6, R5 ;  /* 0x0000000605067223 */ /* 0x000fce0000000005 */
.L_x_12:
[----:B------:R-:W-:Y:S05]  /*0b90*/  BSYNC.RECONVERGENT B1 ;  /* 0x0000000000017941 */ /* 0x000fea0003800200 */
.L_x_10:
        /* <DEDUP_REMOVED lines=8> */
.L_x_4:
[----:B------:R-:W-:Y:S05]  /*0c20*/  BSYNC.RECONVERGENT B0 ;  /* 0x0000000000007941 */ /* 0x000fea0003800200 */
.L_x_3:
[----:B------:R-:W-:Y:S08]  /*0c30*/  BAR.SYNC.DEFER_BLOCKING 0x0 ;  /* 0x0000000000007b1d */ /* 0x000ff00000010000 */
[----:B0-----:R-:W0:Y:S08]  /*0c40*/  LDC.64 R4, c[0x0][0x3a0] ;  /* 0x0000e800ff047b82 */ /* 0x001e300000000a00 */
[----:B------:R-:W1:Y:S08]  /*0c50*/  LDC.64 R6, c[0x0][0x3a8] ;  /* 0x0000ea00ff067b82 */ /* 0x000e700000000a00 */
[----:B------:R-:W2:Y:S01]  /*0c60*/  LDC.64 R8, c[0x0][0x380] ;  /* 0x0000e000ff087b82 */ /* 0x000ea20000000a00 */
[----:B------:R-:W3:Y:S04]  /*0c70*/  LDG.E R25, desc[UR6][R24.64] ;  /* 0x0000000618197981 */ /* 0x000ee8000c1e1900 */
[----:B------:R-:W3:Y:S01]  /*0c80*/  LDS.64 R20, [R21+0x60] ;  /* 0x0000600015147984 */ /* 0x000ee20000000a00 */
[----:B0-----:R-:W-:-:S06]  /*0c90*/  IMAD.WIDE.U32 R4, R0, 0x4, R4 ;  /* 0x0000000400047825 */ /* 0x001fcc00078e0004 */
[----:B------:R-:W4:Y:S01]  /*0ca0*/  LDG.E R5, desc[UR6][R4.64] ;  /* 0x0000000604057981 */ /* 0x000f22000c1e1900 */
[----:B-1----:R-:W-:-:S06]  /*0cb0*/  IMAD.WIDE.U32 R6, R0, 0x4, R6 ;  /* 0x0000000400067825 */ /* 0x002fcc00078e0006 */
[----:B------:R-:W4:Y:S01]  /*0cc0*/  LDG.E R7, desc[UR6][R6.64] ;  /* 0x0000000606077981 */ /* 0x000f22000c1e1900 */
[----:B--2---:R-:W-:-:S04]  /*0cd0*/  IMAD.WIDE R2, R2, 0x4, R8 ;  /* 0x0000000402027825 */ /* 0x004fc800078e0208 */
[----:B---3--:R-:W-:-:S04]  /*0ce0*/  FADD R0, R25, -R20 ;  /* 0x8000001419007221 */ /* 0x008fc80000000000 */
[----:B------:R-:W-:-:S04]  /*0cf0*/  FMUL R0, R21, R0 ;  /* 0x0000000015007220 */ /* 0x000fc80000400000 */
[----:B----4-:R-:W-:-:S05]  /*0d00*/  FFMA R9, R0, R5, R7 ;  /* 0x0000000500097223 */ /* 0x010fca0000000007 */
[----:B------:R-:W-:Y:S01]  /*0d10*/  STG.E desc[UR6][R2.64], R9 ;  /* 0x0000000902007986 */ /* 0x000fe2000c101906 */
[----:B------:R-:W-:Y:S05]  /*0d20*/  EXIT ;  /* 0x000000000000794d */ /* 0x000fea0003800000 */
        .weak           $__internal_0_$__cuda_sm20_rcp_rn_f32_slowpath
        .type           $__internal_0_$__cuda_sm20_rcp_rn_f32_slowpath,@function
        .size           $__internal_0_$__cuda_sm20_rcp_rn_f32_slowpath,($__internal_1_$__cuda_sm20_sqrt_rn_f32_slowpath - $__internal_0_$__cuda_sm20_rcp_rn_f32_slowpath)
$__internal_0_$__cuda_sm20_rcp_rn_f32_slowpath:
[----:B------:R-:W-:Y:S01]  /*0d30*/  IMAD.SHL.U32 R5, R4, 0x2, RZ ;  /* 0x0000000204057824 */ /* 0x000fe200078e00ff */
[----:B------:R-:W-:Y:S04]  /*0d40*/  BSSY.RECONVERGENT B2, `(.L_x_13) ;  /* 0x0000030000027945 */ /* 0x000fe80003800200 */
[----:B------:R-:W-:-:S04]  /*0d50*/  SHF.R.U32.HI R11, RZ, 0x18, R5 ;  /* 0x00000018ff0b7819 */ /* 0x000fc80000011605 */
[----:B------:R-:W-:-:S13]  /*0d60*/  ISETP.NE.U32.AND P0, PT, R11, RZ, PT ;  /* 0x000000ff0b00720c */ /* 0x000fda0003f05070 */
[----:B------:R-:W-:Y:S05]  /*0d70*/  @P0 BRA `(.L_x_14) ;  /* 0x0000000000280947 */ /* 0x000fea0003800000 */
[----:B------:R-:W-:-:S04]  /*0d80*/  SHF.L.U32 R5, R4, 0x1, RZ ;  /* 0x0000000104057819 */ /* 0x000fc800000006ff */
[----:B------:R-:W-:-:S13]  /*0d90*/  ISETP.NE.AND P0, PT, R5, RZ, PT ;  /* 0x000000ff0500720c */ /* 0x000fda0003f05270 */
[----:B------:R-:W-:Y:S01]  /*0da0*/  @P0 FFMA R8, R4, 1.84467440737095516160e+19, RZ ;  /* 0x5f80000004080823 */ /* 0x000fe200000000ff */
[----:B------:R-:W-:Y:S08]  /*0db0*/  @!P0 MUFU.RCP R7, R4 ;  /* 0x0000000400078308 */ /* 0x000ff00000001000 */
[----:B------:R-:W0:Y:S02]  /*0dc0*/  @P0 MUFU.RCP R5, R8 ;  /* 0x0000000800050308 */ /* 0x000e240000001000 */
[----:B0-----:R-:W-:-:S04]  /*0dd0*/  @P0 FFMA R9, R8, R5, -1 ;  /* 0xbf80000008090423 */ /* 0x001fc80000000005 */
[----:B------:R-:W-:-:S04]  /*0de0*/  @P0 FADD.FTZ R10, -R9, -RZ ;  /* 0x800000ff090a0221 */ /* 0x000fc80000010100 */
[----:B------:R-:W-:-:S04]  /*0df0*/  @P0 FFMA R5, R5, R10, R5 ;  /* 0x0000000a05050223 */ /* 0x000fc80000000005 */
[----:B------:R-:W-:Y:S01]  /*0e00*/  @P0 FFMA R7, R5, 1.84467440737095516160e+19, RZ ;  /* 0x5f80000005070823 */ /* 0x000fe200000000ff */
[----:B------:R-:W-:Y:S06]  /*0e10*/  BRA `(.L_x_15) ;  /* 0x0000000000887947 */ /* 0x000fec0003800000 */
.L_x_14:
[----:B------:R-:W-:-:S04]  /*0e20*/  IADD3 R13, PT, PT, R11, -0xfd, RZ ;  /* 0xffffff030b0d7810 */ /* 0x000fc80007ffe0ff */
[----:B------:R-:W-:-:S13]  /*0e30*/  ISETP.GT.U32.AND P0, PT, R13, 0x1, PT ;  /* 0x000000010d00780c */ /* 0x000fda0003f04070 */
[----:B------:R-:W-:Y:S05]  /*0e40*/  @P0 BRA `(.L_x_16) ;  /* 0x0000000000780947 */ /* 0x000fea0003800000 */
[----:B------:R-:W-:Y:S01]  /*0e50*/  LOP3.LUT R5, R4, 0x7fffff, RZ, 0xc0, !PT ;  /* 0x007fffff04057812 */ /* 0x000fe200078ec0ff */
[----:B------:R-:W-:-:S03]  /*0e60*/  HFMA2 R10, -RZ, RZ, 0, 1.78813934326171875e-07 ;  /* 0x00000003ff0a7431 */ /* 0x000fc600000001ff */
[----:B------:R-:W-:-:S04]  /*0e70*/  LOP3.LUT R5, R5, 0x3f800000, RZ, 0xfc, !PT ;  /* 0x3f80000005057812 */ /* 0x000fc800078efcff */
[----:B------:R-:W0:Y:S01]  /*0e80*/  MUFU.RCP R8, R5 ;  /* 0x0000000500087308 */ /* 0x000e220000001000 */
[----:B------:R-:W-:Y:S01]  /*0e90*/  SHF.L.U32 R10, R10, R13, RZ ;  /* 0x0000000d0a0a7219 */ /* 0x000fe200000006ff */
[----:B0-----:R-:W-:-:S04]  /*0ea0*/  FFMA R7, R5, R8, -1 ;  /* 0xbf80000005077423 */ /* 0x001fc80000000008 */
[----:B------:R-:W-:-:S04]  /*0eb0*/  FADD.FTZ R7, -R7, -RZ ;  /* 0x800000ff07077221 */ /* 0x000fc80000010100 */
[CCC-:B------:R-:W-:Y:S01]  /*0ec0*/  FFMA.RM R9, R8.reuse, R7.reuse, R8.reuse ;  /* 0x0000000708097223 */ /* 0x1c0fe20000004008 */
[----:B------:R-:W-:-:S04]  /*0ed0*/  FFMA.RP R8, R8, R7, R8 ;  /* 0x0000000708087223 */ /* 0x000fc80000008008 */
[C---:B------:R-:W-:Y:S02]  /*0ee0*/  LOP3.LUT R7, R9.reuse, 0x7fffff, RZ, 0xc0, !PT ;  /* 0x007fffff09077812 */ /* 0x040fe400078ec0ff */
[----:B------:R-:W-:Y:S02]  /*0ef0*/  FSETP.NEU.FTZ.AND P0, PT, R9, R8, PT ;  /* 0x000000080900720b */ /* 0x000fe40003f1d000 */
[----:B------:R-:W-:Y:S02]  /*0f00*/  LOP3.LUT R7, R7, 0x800000, RZ, 0xfc, !PT ;  /* 0x0080000007077812 */ /* 0x000fe400078efcff */
[----:B------:R-:W-:Y:S02]  /*0f10*/  SEL R8, RZ, 0xffffffff, !P0 ;  /* 0xffffffffff087807 */ /* 0x000fe40004000000 */
[----:B------:R-:W-:Y:S02]  /*0f20*/  LOP3.LUT R10, R10, R7, RZ, 0xc0, !PT ;  /* 0x000000070a0a7212 */ /* 0x000fe400078ec0ff */
[----:B------:R-:W-:-:S02]  /*0f30*/  IADD3 R8, PT, PT, -R8, RZ, RZ ;  /* 0x000000ff08087210 */ /* 0x000fc40007ffe1ff */
[-C--:B------:R-:W-:Y:S02]  /*0f40*/  SHF.R.U32.HI R10, RZ, R13.reuse, R10 ;  /* 0x0000000dff0a7219 */ /* 0x080fe4000001160a */
[----:B------:R-:W-:Y:S02]  /*0f50*/  LOP3.LUT P1, RZ, R8, R13, R7, 0xf8, !PT ;  /* 0x0000000d08ff7212 */ /* 0x000fe4000782f807 */
[C---:B------:R-:W-:Y:S02]  /*0f60*/  LOP3.LUT P0, RZ, R10.reuse, 0x1, RZ, 0xc0, !PT ;  /* 0x000000010aff7812 */ /* 0x040fe4000780c0ff */
[----:B------:R-:W-:Y:S02]  /*0f70*/  LOP3.LUT P2, RZ, R10, 0x2, RZ, 0xc0, !PT ;  /* 0x000000020aff7812 */ /* 0x000fe4000784c0ff */
[----:B------:R-:W-:Y:S02]  /*0f80*/  IADD3 R8, PT, PT, R11, -0xfc, RZ ;  /* 0xffffff040b087810 */ /* 0x000fe40007ffe0ff */
[----:B------:R-:W-:-:S02]  /*0f90*/  PLOP3.LUT P0, PT, P0, P1, P2, 0xe0, 0x0 ;  /* 0x000000000000781c */ /* 0x000fc40000703c20 */
[----:B------:R-:W-:Y:S02]  /*0fa0*/  LOP3.LUT P1, RZ, R4, 0x7fffff, RZ, 0xc0, !PT ;  /* 0x007fffff04ff7812 */ /* 0x000fe4000782c0ff */
[----:B------:R-:W-:Y:S02]  /*0fb0*/  SEL R5, RZ, 0x1, !P0 ;  /* 0x00000001ff057807 */ /* 0x000fe40004000000 */
[----:B------:R-:W-:-:S03]  /*0fc0*/  SHF.R.U32.HI R7, RZ, R8, R7 ;  /* 0x00000008ff077219 */ /* 0x000fc60000011607 */
[----:B------:R-:W-:-:S05]  /*0fd0*/  IMAD.MOV R5, RZ, RZ, -R5 ;  /* 0x000000ffff057224 */ /* 0x000fca00078e0a05 */
[----:B------:R-:W-:-:S13]  /*0fe0*/  ISETP.GE.AND P0, PT, R5, RZ, PT ;  /* 0x000000ff0500720c */ /* 0x000fda0003f06270 */
[----:B------:R-:W-:-:S04]  /*0ff0*/  @!P0 IADD3 R7, PT, PT, R7, 0x1, RZ ;  /* 0x0000000107078810 */ /* 0x000fc80007ffe0ff */
[----:B------:R-:W-:-:S04]  /*1000*/  @!P1 SHF.L.U32 R7, R7, 0x1, RZ ;  /* 0x0000000107079819 */ /* 0x000fc800000006ff */
[----:B------:R-:W-:Y:S01]  /*1010*/  LOP3.LUT R7, R7, 0x80000000, R4, 0xf8, !PT ;  /* 0x8000000007077812 */ /* 0x000fe200078ef804 */
[----:B------:R-:W-:Y:S06]  /*1020*/  BRA `(.L_x_15) ;  /* 0x0000000000047947 */ /* 0x000fec0003800000 */
.L_x_16:
[----:B------:R0:W1:Y:S02]  /*1030*/  MUFU.RCP R7, R4 ;  /* 0x0000000400077308 */ /* 0x0000640000001000 */
.L_x_15:
[----:B------:R-:W-:Y:S05]  /*1040*/  BSYNC.RECONVERGENT B2 ;  /* 0x0000000000027941 */ /* 0x000fea0003800200 */
.L_x_13:
[----:B01----:R-:W-:Y:S01]  /*1050*/  MOV R4, R7 ;  /* 0x0000000700047202 */ /* 0x003fe20000000f00 */
[----:B------:R-:W-:-:S04]  /*1060*/  IMAD.MOV.U32 R7, RZ, RZ, 0x0 ;  /* 0x00000000ff077424 */ /* 0x000fc800078e00ff */
[----:B------:R-:W-:Y:S05]  /*1070*/  RET.REL.NODEC R6 `(_Z24layernorm_forward_kernelPfS_S_PKfS1_S1_ii) ;  /* 0xffffffec06e07950 */ /* 0x000fea0003c3ffff */
        .weak           $__internal_1_$__cuda_sm20_sqrt_rn_f32_slowpath
        .type           $__internal_1_$__cuda_sm20_sqrt_rn_f32_slowpath,@function
        .size           $__internal_1_$__cuda_sm20_sqrt_rn_f32_slowpath,($__internal_2_$__cuda_sm3x_div_rn_noftz_f32_slowpath - $__internal_1_$__cuda_sm20_sqrt_rn_f32_slowpath)
$__internal_1_$__cuda_sm20_sqrt_rn_f32_slowpath:
[----:B------:R-:W-:-:S13]  /*1080*/  LOP3.LUT P0, RZ, R5, 0x7fffffff, RZ, 0xc0, !PT ;  /* 0x7fffffff05ff7812 */ /* 0x000fda000780c0ff */
[----:B------:R-:W-:Y:S05]  /*1090*/  @!P0 BRA `(.L_x_17) ;  /* 0x0000000000448947 */ /* 0x000fea0003800000 */
[----:B------:R-:W-:Y:S02]  /*10a0*/  FSETP.GEU.FTZ.AND P0, PT, R5, RZ, PT ;  /* 0x000000ff0500720b */ /* 0x000fe40003f1e000 */
[----:B------:R-:W-:-:S11]  /*10b0*/  MOV R4, R5 ;  /* 0x0000000500047202 */ /* 0x000fd60000000f00 */
[----:B------:R-:W-:Y:S01]  /*10c0*/  @!P0 MOV R5, 0x7fffffff ;  /* 0x7fffffff00058802 */ /* 0x000fe20000000f00 */
[----:B------:R-:W-:Y:S06]  /*10d0*/  @!P0 BRA `(.L_x_17) ;  /* 0x0000000000348947 */ /* 0x000fec0003800000 */
[----:B------:R-:W-:-:S13]  /*10e0*/  FSETP.GTU.FTZ.AND P0, PT, |R4|, +INF , PT ;  /* 0x7f8000000400780b */ /* 0x000fda0003f1c200 */
[----:B------:R-:W-:Y:S01]  /*10f0*/  @P0 FADD.FTZ R5, R4, 1 ;  /* 0x3f80000004050421 */ /* 0x000fe20000010000 */
[----:B------:R-:W-:Y:S06]  /*1100*/  @P0 BRA `(.L_x_17) ;  /* 0x0000000000280947 */ /* 0x000fec0003800000 */
[----:B------:R-:W-:-:S13]  /*1110*/  FSETP.NEU.FTZ.AND P0, PT, |R4|, +INF , PT ;  /* 0x7f8000000400780b */ /* 0x000fda0003f1d200 */
[----:B------:R-:W-:-:S04]  /*1120*/  @P0 FFMA R6, R4, 1.84467440737095516160e+19, RZ ;  /* 0x5f80000004060823 */ /* 0x000fc800000000ff */
[----:B------:R-:W0:Y:S02]  /*1130*/  @P0 MUFU.RSQ R5, R6 ;  /* 0x0000000600050308 */ /* 0x000e240000001400 */
[----:B0-----:R-:W-:Y:S01]  /*1140*/  @P0 FMUL.FTZ R7, R6, R5 ;  /* 0x0000000506070220 */ /* 0x001fe20000410000 */
[----:B------:R-:W-:Y:S01]  /*1150*/  @P0 FMUL.FTZ R9, R5, 0.5 ;  /* 0x3f00000005090820 */ /* 0x000fe20000410000 */
[----:B------:R-:W-:Y:S02]  /*1160*/  @!P0 MOV R5, R4 ;  /* 0x0000000400058202 */ /* 0x000fe40000000f00 */
[----:B------:R-:W-:-:S04]  /*1170*/  @P0 FADD.FTZ R8, -R7, -RZ ;  /* 0x800000ff07080221 */ /* 0x000fc80000010100 */
[----:B------:R-:W-:-:S04]  /*1180*/  @P0 FFMA R8, R7, R8, R6 ;  /* 0x0000000807080223 */ /* 0x000fc80000000006 */
[----:B------:R-:W-:-:S04]  /*1190*/  @P0 FFMA R8, R8, R9, R7 ;  /* 0x0000000908080223 */ /* 0x000fc80000000007 */
[----:B------:R-:W-:-:S07]  /*11a0*/  @P0 FMUL.FTZ R5, R8, 2.3283064365386962891e-10 ;  /* 0x2f80000008050820 */ /* 0x000fce0000410000 */
.L_x_17:
[----:B------:R-:W-:Y:S01]  /*11b0*/  MOV R6, R5 ;  /* 0x0000000500067202 */ /* 0x000fe20000000f00 */
[----:B------:R-:W-:Y:S02]  /*11c0*/  HFMA2 R5, -RZ, RZ, 0, 0 ;  /* 0x00000000ff057431 */ /* 0x000fe400000001ff */
[----:B------:R-:W-:-:S04]  /*11d0*/  IMAD.MOV.U32 R4, RZ, RZ, R10 ;  /* 0x000000ffff047224 */ /* 0x000fc800078e000a */
[----:B------:R-:W-:Y:S05]  /*11e0*/  RET.REL.NODEC R4 `(_Z24layernorm_forward_kernelPfS_S_PKfS1_S1_ii) ;  /* 0xffffffec04847950 */ /* 0x000fea0003c3ffff */
        .weak           $__internal_2_$__cuda_sm3x_div_rn_noftz_f32_slowpath
        .type           $__internal_2_$__cuda_sm3x_div_rn_noftz_f32_slowpath,@function
        .size           $__internal_2_$__cuda_sm3x_div_rn_noftz_f32_slowpath,(.L_x_32 - $__internal_2_$__cuda_sm3x_div_rn_noftz_f32_slowpath)
$__internal_2_$__cuda_sm3x_div_rn_noftz_f32_slowpath:
[----:B------:R-:W-:Y:S01]  /*11f0*/  SHF.R.U32.HI R7, RZ, 0x17, R4 ;  /* 0x00000017ff077819 */ /* 0x000fe20000011604 */
[----:B------:R-:W-:Y:S01]  /*1200*/  BSSY.RECONVERGENT B2, `(.L_x_18) ;  /* 0x0000062000027945 */ /* 0x000fe20003800200 */
[----:B------:R-:W-:Y:S02]  /*1210*/  SHF.R.U32.HI R5, RZ, 0x17, R11 ;  /* 0x00000017ff057819 */ /* 0x000fe4000001160b */
[----:B------:R-:W-:Y:S02]  /*1220*/  LOP3.LUT R7, R7, 0xff, RZ, 0xc0, !PT ;  /* 0x000000ff07077812 */ /* 0x000fe400078ec0ff */
[----:B------:R-:W-:Y:S02]  /*1230*/  LOP3.LUT R8, R5, 0xff, RZ, 0xc0, !PT ;  /* 0x000000ff05087812 */ /* 0x000fe400078ec0ff */
[----:B------:R-:W-:Y:S02]  /*1240*/  IADD3 R10, PT, PT, R7, -0x1, RZ ;  /* 0xffffffff070a7810 */ /* 0x000fe40007ffe0ff */
[----:B------:R-:W-:-:S02]  /*1250*/  IADD3 R9, PT, PT, R8, -0x1, RZ ;  /* 0xffffffff08097810 */ /* 0x000fc40007ffe0ff */
[----:B------:R-:W-:-:S04]  /*1260*/  ISETP.GT.U32.AND P0, PT, R10, 0xfd, PT ;  /* 0x000000fd0a00780c */ /* 0x000fc80003f04070 */
[----:B------:R-:W-:-:S13]  /*1270*/  ISETP.GT.U32.OR P0, PT, R9, 0xfd, P0 ;  /* 0x000000fd0900780c */ /* 0x000fda0000704470 */
[----:B------:R-:W-:Y:S01]  /*1280*/  @!P0 MOV R5, RZ ;  /* 0x000000ff00058202 */ /* 0x000fe20000000f00 */
[----:B------:R-:W-:Y:S06]  /*1290*/  @!P0 BRA `(.L_x_19) ;  /* 0x00000000005c8947 */ /* 0x000fec0003800000 */
[----:B------:R-:W-:Y:S02]  /*12a0*/  FSETP.GTU.FTZ.AND P0, PT, |R11|, +INF , PT ;  /* 0x7f8000000b00780b */ /* 0x000fe40003f1c200 */
[----:B------:R-:W-:-:S04]  /*12b0*/  FSETP.GTU.FTZ.AND P1, PT, |R4|, +INF , PT ;  /* 0x7f8000000400780b */ /* 0x000fc80003f3c200 */
[----:B------:R-:W-:-:S13]  /*12c0*/  PLOP3.LUT P0, PT, P0, P1, PT, 0xf8, 0x8f ;  /* 0x00000000008f781c */ /* 0x000fda0000703f70 */
[----:B------:R-:W-:Y:S05]  /*12d0*/  @P0 BRA `(.L_x_20) ;  /* 0x00000004004c0947 */ /* 0x000fea0003800000 */
[----:B------:R-:W-:-:S13]  /*12e0*/  LOP3.LUT P0, RZ, R4, 0x7fffffff, R11, 0xc8, !PT ;  /* 0x7fffffff04ff7812 */ /* 0x000fda000780c80b */
[----:B------:R-:W-:Y:S05]  /*12f0*/  @!P0 BRA `(.L_x_21) ;  /* 0x00000004003c8947 */ /* 0x000fea0003800000 */
[C---:B------:R-:W-:Y:S02]  /*1300*/  FSETP.NEU.FTZ.AND P2, PT, |R11|.reuse, +INF , PT ;  /* 0x7f8000000b00780b */ /* 0x040fe40003f5d200 */
[----:B------:R-:W-:Y:S02]  /*1310*/  FSETP.NEU.FTZ.AND P1, PT, |R4|, +INF , PT ;  /* 0x7f8000000400780b */ /* 0x000fe40003f3d200 */
[----:B------:R-:W-:-:S11]  /*1320*/  FSETP.NEU.FTZ.AND P0, PT, |R11|, +INF , PT ;  /* 0x7f8000000b00780b */ /* 0x000fd60003f1d200 */
[----:B------:R-:W-:Y:S05]  /*1330*/  @!P1 BRA !P2, `(.L_x_21) ;  /* 0x00000004002c9947 */ /* 0x000fea0005000000 */
[----:B------:R-:W-:-:S04]  /*1340*/  LOP3.LUT P2, RZ, R11, 0x7fffffff, RZ, 0xc0, !PT ;  /* 0x7fffffff0bff7812 */ /* 0x000fc8000784c0ff */
[----:B------:R-:W-:-:S13]  /*1350*/  PLOP3.LUT P1, PT, P1, P2, PT, 0x2f, 0xf2 ;  /* 0x0000000000f2781c */ /* 0x000fda0000f24577 */
[----:B------:R-:W-:Y:S05]  /*1360*/  @P1 BRA `(.L_x_22) ;  /* 0x0000000400181947 */ /* 0x000fea0003800000 */
[----:B------:R-:W-:-:S04]  /*1370*/  LOP3.LUT P1, RZ, R4, 0x7fffffff, RZ, 0xc0, !PT ;  /* 0x7fffffff04ff7812 */ /* 0x000fc8000782c0ff */
[----:B------:R-:W-:-:S13]  /*1380*/  PLOP3.LUT P0, PT, P0, P1, PT, 0x2f, 0xf2 ;  /* 0x0000000000f2781c */ /* 0x000fda0000702577 */
[----:B------:R-:W-:Y:S05]  /*1390*/  @P0 BRA `(.L_x_23) ;  /* 0x0000000400000947 */ /* 0x000fea0003800000 */
[----:B------:R-:W-:Y:S02]  /*13a0*/  ISETP.GE.AND P0, PT, R9, RZ, PT ;  /* 0x000000ff0900720c */ /* 0x000fe40003f06270 */
[----:B------:R-:W-:-:S11]  /*13b0*/  ISETP.GE.AND P1, PT, R10, RZ, PT ;  /* 0x000000ff0a00720c */ /* 0x000fd60003f26270 */
[----:B------:R-:W-:Y:S01]  /*13c0*/  @P0 MOV R5, RZ ;  /* 0x000000ff00050202 */ /* 0x000fe20000000f00 */
[----:B------:R-:W-:Y:S02]  /*13d0*/  @!P0 IMAD.MOV.U32 R5, RZ, RZ, -0x40 ;  /* 0xffffffc0ff058424 */ /* 0x000fe400078e00ff */
[----:B------:R-:W-:Y:S01]  /*13e0*/  @!P0 FFMA R11, R11, 1.84467440737095516160e+19, RZ ;  /* 0x5f8000000b0b8823 */ /* 0x000fe200000000ff */
[----:B------:R-:W-:Y:S02]  /*13f0*/  @!P1 FFMA R4, R4, 1.84467440737095516160e+19, RZ ;  /* 0x5f80000004049823 */ /* 0x000fe400000000ff */
[----:B------:R-:W-:-:S07]  /*1400*/  @!P1 IADD3 R5, PT, PT, R5, 0x40, RZ ;  /* 0x0000004005059810 */ /* 0x000fce0007ffe0ff */
.L_x_19:
[----:B------:R-:W-:Y:S01]  /*1410*/  LEA R9, R7, 0xc0800000, 0x17 ;  /* 0xc080000007097811 */ /* 0x000fe200078eb8ff */
[----:B------:R-:W-:Y:S01]  /*1420*/  BSSY.RECONVERGENT B3, `(.L_x_24) ;  /* 0x0000036000037945 */ /* 0x000fe20003800200 */
[----:B------:R-:W-:Y:S02]  /*1430*/  IADD3 R8, PT, PT, R8, -0x7f, RZ ;  /* 0xffffff8108087810 */ /* 0x000fe40007ffe0ff */
[----:B------:R-:W-:-:S03]  /*1440*/  IADD3 R9, PT, PT, -R9, R4, RZ ;  /* 0x0000000409097210 */ /* 0x000fc60007ffe1ff */
[C---:B------:R-:W-:Y:S01]  /*1450*/  IMAD R4, R8.reuse, -0x800000, R11 ;  /* 0xff80000008047824 */ /* 0x040fe200078e020b */
[----:B------:R-:W0:Y:S01]  /*1460*/  MUFU.RCP R10, R9 ;  /* 0x00000009000a7308 */ /* 0x000e220000001000 */
[----:B------:R-:W-:Y:S01]  /*1470*/  FADD.FTZ R13, -R9, -RZ ;  /* 0x800000ff090d7221 */ /* 0x000fe20000010100 */
[----:B------:R-:W-:-:S04]  /*1480*/  IADD3 R8, PT, PT, R8, 0x7f, -R7 ;  /* 0x0000007f08087810 */ /* 0x000fc80007ffe807 */
[----:B------:R-:W-:Y:S01]  /*1490*/  IADD3 R8, PT, PT, R8, R5, RZ ;  /* 0x0000000508087210 */ /* 0x000fe20007ffe0ff */
[----:B0-----:R-:W-:-:S04]  /*14a0*/  FFMA R15, R10, R13, 1 ;  /* 0x3f8000000a0f7423 */ /* 0x001fc8000000000d */
[----:B------:R-:W-:-:S04]  /*14b0*/  FFMA R15, R10, R15, R10 ;  /* 0x0000000f0a0f7223 */ /* 0x000fc8000000000a */
[----:B------:R-:W-:-:S04]  /*14c0*/  FFMA R10, R4, R15, RZ ;  /* 0x0000000f040a7223 */ /* 0x000fc800000000ff */
[----:B------:R-:W-:-:S04]  /*14d0*/  FFMA R11, R13, R10, R4 ;  /* 0x0000000a0d0b7223 */ /* 0x000fc80000000004 */
[----:B------:R-:W-:-:S04]  /*14e0*/  FFMA R10, R15, R11, R10 ;  /* 0x0000000b0f0a7223 */ /* 0x000fc8000000000a */
[----:B------:R-:W-:-:S04]  /*14f0*/  FFMA R13, R13, R10, R4 ;  /* 0x0000000a0d0d7223 */ /* 0x000fc80000000004 */
[----:B------:R-:W-:-:S05]  /*1500*/  FFMA R4, R15, R13, R10 ;  /* 0x0000000d0f047223 */ /* 0x000fca000000000a */
[----:B------:R-:W-:-:S04]  /*1510*/  SHF.R.U32.HI R7, RZ, 0x17, R4 ;  /* 0x00000017ff077819 */ /* 0x000fc80000011604 */
[----:B------:R-:W-:-:S04]  /*1520*/  LOP3.LUT R7, R7, 0xff, RZ, 0xc0, !PT ;  /* 0x000000ff07077812 */ /* 0x000fc800078ec0ff */
[----:B------:R-:W-:-:S05]  /*1530*/  IADD3 R9, PT, PT, R7, R8, RZ ;  /* 0x0000000807097210 */ /* 0x000fca0007ffe0ff */
[----:B------:R-:W-:-:S05]  /*1540*/  VIADD R5, R9, 0xffffffff ;  /* 0xffffffff09057836 */ /* 0x000fca0000000000 */
[----:B------:R-:W-:-:S13]  /*1550*/  ISETP.GE.U32.AND P0, PT, R5, 0xfe, PT ;  /* 0x000000fe0500780c */ /* 0x000fda0003f06070 */
[----:B------:R-:W-:Y:S05]  /*1560*/  @!P0 BRA `(.L_x_25) ;  /* 0x0000000000808947 */ /* 0x000fea0003800000 */
[----:B------:R-:W-:-:S13]  /*1570*/  ISETP.GT.AND P0, PT, R9, 0xfe, PT ;  /* 0x000000fe0900780c */ /* 0x000fda0003f04270 */
[----:B------:R-:W-:Y:S05]  /*1580*/  @P0 BRA `(.L_x_26) ;  /* 0x00000000006c0947 */ /* 0x000fea0003800000 */
[----:B------:R-:W-:-:S13]  /*1590*/  ISETP.GE.AND P0, PT, R9, 0x1, PT ;  /* 0x000000010900780c */ /* 0x000fda0003f06270 */
[----:B------:R-:W-:Y:S05]  /*15a0*/  @P0 BRA `(.L_x_27) ;  /* 0x0000000000740947 */ /* 0x000fea0003800000 */
[----:B------:R-:W-:Y:S02]  /*15b0*/  ISETP.GE.AND P0, PT, R9, -0x18, PT ;  /* 0xffffffe80900780c */ /* 0x000fe40003f06270 */
[----:B------:R-:W-:-:S11]  /*15c0*/  LOP3.LUT R4, R4, 0x80000000, RZ, 0xc0, !PT ;  /* 0x8000000004047812 */ /* 0x000fd600078ec0ff */
[----:B------:R-:W-:Y:S05]  /*15d0*/  @!P0 BRA `(.L_x_27) ;  /* 0x0000000000688947 */ /* 0x000fea0003800000 */
[CCC-:B------:R-:W-:Y:S01]  /*15e0*/  FFMA.RZ R5, R15.reuse, R13.reuse, R10.reuse ;  /* 0x0000000d0f057223 */ /* 0x1c0fe2000000c00a */
[-CC-:B------:R-:W-:Y:S01]  /*15f0*/  FFMA.RM R8, R15, R13.reuse, R10.reuse ;  /* 0x0000000d0f087223 */ /* 0x180fe2000000400a */
[C---:B------:R-:W-:Y:S02]  /*1600*/  ISETP.NE.AND P2, PT, R9.reuse, RZ, PT ;  /* 0x000000ff0900720c */ /* 0x040fe40003f45270 */
[----:B------:R-:W-:Y:S02]  /*1610*/  ISETP.NE.AND P1, PT, R9, RZ, PT ;  /* 0x000000ff0900720c */ /* 0x000fe40003f25270 */
[----:B------:R-:W-:Y:S01]  /*1620*/  LOP3.LUT R7, R5, 0x7fffff, RZ, 0xc0, !PT ;  /* 0x007fffff05077812 */ /* 0x000fe200078ec0ff */
[----:B------:R-:W-:Y:S01]  /*1630*/  FFMA.RP R5, R15, R13, R10 ;  /* 0x0000000d0f057223 */ /* 0x000fe2000000800a */
[----:B------:R-:W-:Y:S02]  /*1640*/  IADD3 R10, PT, PT, R9, 0x20, RZ ;  /* 0x00000020090a7810 */ /* 0x000fe40007ffe0ff */
[----:B------:R-:W-:-:S02]  /*1650*/  LOP3.LUT R7, R7, 0x800000, RZ, 0xfc, !PT ;  /* 0x0080000007077812 */ /* 0x000fc400078efcff */
[----:B------:R-:W-:Y:S02]  /*1660*/  IADD3 R9, PT, PT, -R9, RZ, RZ ;  /* 0x000000ff09097210 */ /* 0x000fe40007ffe1ff */
[----:B------:R-:W-:Y:S02]  /*1670*/  SHF.L.U32 R10, R7, R10, RZ ;  /* 0x0000000a070a7219 */ /* 0x000fe400000006ff */
[----:B------:R-:W-:Y:S02]  /*1680*/  FSETP.NEU.FTZ.AND P0, PT, R5, R8, PT ;  /* 0x000000080500720b */ /* 0x000fe40003f1d000 */
[----:B------:R-:W-:Y:S02]  /*1690*/  SEL R8, R9, RZ, P2 ;  /* 0x000000ff09087207 */ /* 0x000fe40001000000 */
[----:B------:R-:W-:Y:S02]  /*16a0*/  ISETP.NE.AND P1, PT, R10, RZ, P1 ;  /* 0x000000ff0a00720c */ /* 0x000fe40000f25270 */
[----:B------:R-:W-:-:S02]  /*16b0*/  SHF.R.U32.HI R8, RZ, R8, R7 ;  /* 0x00000008ff087219 */ /* 0x000fc40000011607 */
[----:B------:R-:W-:Y:S02]  /*16c0*/  PLOP3.LUT P0, PT, P0, P1, PT, 0xf8, 0x8f ;  /* 0x00000000008f781c */ /* 0x000fe40000703f70 */
[----:B------:R-:W-:Y:S02]  /*16d0*/  SHF.R.U32.HI R10, RZ, 0x1, R8 ;  /* 0x00000001ff0a7819 */ /* 0x000fe40000011608 */
[----:B------:R-:W-:-:S04]  /*16e0*/  SEL R5, RZ, 0x1, !P0 ;  /* 0x00000001ff057807 */ /* 0x000fc80004000000 */
[----:B------:R-:W-:-:S04]  /*16f0*/  LOP3.LUT R5, R5, 0x1, R10, 0xf8, !PT ;  /* 0x0000000105057812 */ /* 0x000fc800078ef80a */
[----:B------:R-:W-:-:S04]  /*1700*/  LOP3.LUT R5, R5, R8, RZ, 0xc0, !PT ;  /* 0x0000000805057212 */ /* 0x000fc800078ec0ff */
[----:B------:R-:W-:-:S04]  /*1710*/  IADD3 R5, PT, PT, R10, R5, RZ ;  /* 0x000000050a057210 */ /* 0x000fc80007ffe0ff */
[----:B------:R-:W-:Y:S01]  /*1720*/  LOP3.LUT R4, R5, R4, RZ, 0xfc, !PT ;  /* 0x0000000405047212 */ /* 0x000fe200078efcff */
[----:B------:R-:W-:Y:S06]  /*1730*/  BRA `(.L_x_27) ;  /* 0x0000000000107947 */ /* 0x000fec0003800000 */
.L_x_26:
[----:B------:R-:W-:-:S04]  /*1740*/  LOP3.LUT R4, R4, 0x80000000, RZ, 0xc0, !PT ;  /* 0x8000000004047812 */ /* 0x000fc800078ec0ff */
[----:B------:R-:W-:Y:S01]  /*1750*/  LOP3.LUT R4, R4, 0x7f800000, RZ, 0xfc, !PT ;  /* 0x7f80000004047812 */ /* 0x000fe200078efcff */
[----:B------:R-:W-:Y:S06]  /*1760*/  BRA `(.L_x_27) ;  /* 0x0000000000047947 */ /* 0x000fec0003800000 */
.L_x_25:
[----:B------:R-:W-:-:S07]  /*1770*/  LEA R4, R8, R4, 0x17 ;  /* 0x0000000408047211 */ /* 0x000fce00078eb8ff */
.L_x_27:
[----:B------:R-:W-:Y:S05]  /*1780*/  BSYNC.RECONVERGENT B3 ;  /* 0x0000000000037941 */ /* 0x000fea0003800200 */
.L_x_24:
[----:B------:R-:W-:Y:S05]  /*1790*/  BRA `(.L_x_28) ;  /* 0x0000000000207947 */ /* 0x000fea0003800000 */
.L_x_23:
[----:B------:R-:W-:-:S04]  /*17a0*/  LOP3.LUT R4, R4, 0x80000000, R11, 0x48, !PT ;  /* 0x8000000004047812 */ /* 0x000fc800078e480b */
[----:B------:R-:W-:Y:S01]  /*17b0*/  LOP3.LUT R4, R4, 0x7f800000, RZ, 0xfc, !PT ;  /* 0x7f80000004047812 */ /* 0x000fe200078efcff */
[----:B------:R-:W-:Y:S06]  /*17c0*/  BRA `(.L_x_28) ;  /* 0x0000000000147947 */ /* 0x000fec0003800000 */
.L_x_22:
[----:B------:R-:W-:Y:S01]  /*17d0*/  LOP3.LUT R4, R4, 0x80000000, R11, 0x48, !PT ;  /* 0x8000000004047812 */ /* 0x000fe200078e480b */
[----:B------:R-:W-:Y:S06]  /*17e0*/  BRA `(.L_x_28) ;  /* 0x00000000000c7947 */ /* 0x000fec0003800000 */
.L_x_21:
[----:B------:R-:W0:Y:S01]  /*17f0*/  MUFU.RSQ R4, -QNAN ;  /* 0xffc0000000047908 */ /* 0x000e220000001400 */
[----:B------:R-:W-:Y:S05]  /*1800*/  BRA `(.L_x_28) ;  /* 0x0000000000047947 */ /* 0x000fea0003800000 */
.L_x_20:
[----:B------:R-:W-:-:S07]  /*1810*/  FADD.FTZ R4, R11, R4 ;  /* 0x000000040b047221 */ /* 0x000fce0000010000 */
.L_x_28:
[----:B------:R-:W-:Y:S05]  /*1820*/  BSYNC.RECONVERGENT B2 ;  /* 0x0000000000027941 */ /* 0x000fea0003800200 */
.L_x_18:
[----:B------:R-:W-:-:S04]  /*1830*/  HFMA2 R7, -RZ, RZ, 0, 0 ;  /* 0x00000000ff077431 */ /* 0x000fc800000001ff */
[----:B0-----:R-:W-:Y:S05]  /*1840*/  RET.REL.NODEC R6 `(_Z24layernorm_forward_kernelPfS_S_PKfS1_S1_ii) ;  /* 0xffffffe406ec7950 */ /* 0x001fea0003c3ffff */
.L_x_29:
[----:B------:R-:W-:-:S00]  /*1850*/  BRA `(.L_x_29) ;  /* 0xfffffffc00fc7947 */ /* 0x000fc0000383ffff */
[----:B------:R-:W-:-:S00]  /*1860*/  NOP ;  /* 0x0000000000007918 */ /* 0x000fc00000000000 */
        /* <DEDUP_REMOVED lines=9> */
.L_x_32:


//--------------------- .nv.shared._Z24layernorm_forward_kernelPfS_S_PKfS1_S1_ii --------------------------
	.section	.nv.shared._Z24layernorm_forward_kernelPfS_S_PKfS1_S1_ii,"aw",@nobits
	.sectionflags	@""
	.align	4
.nv.shared._Z24layernorm_forward_kernelPfS_S_PKfS1_S1_ii:
	.zero		1128


//--------------------- .nv.shared.reserved.0     --------------------------
	.section	.nv.shared.reserved.0,"aw",@nobits
	.weak		__nv_reservedSMEM_offset_0_alias
	.size		__nv_reservedSMEM_offset_0_alias, 0, 64
	.other		__nv_reservedSMEM_offset_0_alias,@"STO_CUDA_RESERVED_SHARED STV_DEFAULT"
__nv_reservedSMEM_offset_0_alias:
	.zero		0
	.zero		64


//--------------------- .nv.constant0._Z24layernorm_forward_kernelPfS_S_PKfS1_S1_ii --------------------------
	.section	.nv.constant0._Z24layernorm_forward_kernelPfS_S_PKfS1_S1_ii,"a",@progbits
	.sectionflags	@""
	.align	4
.nv.constant0._Z24layernorm_forward_kernelPfS_S_PKfS1_S1_ii:
	.zero		952


//--------------------- SYMBOLS --------------------------

	.type		.nv.reservedSmem.offset0,@object
	.size		.nv.reservedSmem.offset0,0x4
	.type		.nv.reservedSmem.cap,@object
	.size		.nv.reservedSmem.cap,0x4
